# CuTe-DSL kernel — source=fa4 family=fa4_fwd_sm100
# config = {"dtype": "BFloat16", "causal": false, "use_2cta": true, "q_stage": 1, "head_dim": 192, "head_dim_v": 192}


// ===== COMPILED SASS (sm_100a) =====

	.target	sm_100a

	.elftype	@"ET_EXEC"


//--------------------- .note.nv.tkinfo           --------------------------
	.section	.note.nv.tkinfo,"",@"SHT_NOTE"
	.sectionflags	@"SHF_NOTE_NV_TKINFO"
	.tkinfo
        /*0018*/ 	.word	0x00000081
        /*0030*/ 	.string	""
        /*0030*/ 	.string	"ptxas"
        /*0030*/ 	.string	"Cuda compilation tools, release 12.9, V12.9.83"
        /*0030*/ 	.string	"Build system must define TOOLS_VERSION_EXTENDED"
        /*0030*/ 	.string	"-O 3 -arch sm_100a "



//--------------------- .note.nv.cuver            --------------------------
	.section	.note.nv.cuver,"",@"SHT_NOTE"
	.sectionflags	@"SHF_NOTE_NV_CUVER"
        /*0018*/ 	.short	0x0001
        /*001a*/ 	.short	0x0064
        /*001c*/ 	.short	0x0001
        /*001e*/ 	.short	0x0000
        /*0020*/ 	.short	0x0001
        /*0022*/ 	.short	0x0000


//--------------------- .nv.info                  --------------------------
	.section	.nv.info,"",@"SHT_CUDA_INFO"
	.align	4


	//----- nvinfo : EIATTR_REGCOUNT
	.align		4
        /*0000*/ 	.byte	0x04, 0x2f
        /*0002*/ 	.short	(.L_6 - .L_5)
	.align		4
.L_5:
        /*0004*/ 	.word	index@(kernel_cutlass_kernel_flash_attncuteflash_fwd_sm100FlashAttentionForwardSm100_object_at__tensor0000o19211101213_tensor0000o19211101213_tensor0000o19210111213_tensor0000o19211101213_tensor_0)
        /*0008*/ 	.word	0x00000080


	//----- nvinfo : EIATTR_FRAME_SIZE
	.align		4
.L_6:
        /*000c*/ 	.byte	0x04, 0x11
        /*000e*/ 	.short	(.L_8 - .L_7)
	.align		4
.L_7:
        /*0010*/ 	.word	index@($__internal_2_$__cuda_sm10x_tcgen05_guardrail_trap_unallocated_columns_being_dealloced)
        /*0014*/ 	.word	0x00000008


	//----- nvinfo : EIATTR_FRAME_SIZE
	.align		4
.L_8:
        /*0018*/ 	.byte	0x04, 0x11
        /*001a*/ 	.short	(.L_10 - .L_9)
	.align		4
.L_9:
        /*001c*/ 	.word	index@($__internal_1_$__cuda_sm10x_tcgen05_guardrail_trap_phase_invalid_during_alloc)
        /*0020*/ 	.word	0x00000008


	//----- nvinfo : EIATTR_FRAME_SIZE
	.align		4
.L_10:
        /*0024*/ 	.byte	0x04, 0x11
        /*0026*/ 	.short	(.L_12 - .L_11)
	.align		4
.L_11:
        /*0028*/ 	.word	index@($__internal_0_$__cuda_sm10x_tcgen05_guardrail_trap_col_being_dealloced_not_returned_by_alloc)
        /*002c*/ 	.word	0x00000008


	//----- nvinfo : EIATTR_FRAME_SIZE
	.align		4
.L_12:
        /*0030*/ 	.byte	0x04, 0x11
        /*0032*/ 	.short	(.L_14 - .L_13)
	.align		4
.L_13:
        /*0034*/ 	.word	index@(kernel_cutlass_kernel_flash_attncuteflash_fwd_sm100FlashAttentionForwardSm100_object_at__tensor0000o19211101213_tensor0000o19211101213_tensor0000o19210111213_tensor0000o19211101213_tensor_0)
        /*0038*/ 	.word	0x00000008


	//----- nvinfo : EIATTR_MIN_STACK_SIZE
	.align		4
.L_14:
        /*003c*/ 	.byte	0x04, 0x12
        /*003e*/ 	.short	(.L_16 - .L_15)
	.align		4
.L_15:
        /*0040*/ 	.word	index@(kernel_cutlass_kernel_flash_attncuteflash_fwd_sm100FlashAttentionForwardSm100_object_at__tensor0000o19211101213_tensor0000o19211101213_tensor0000o19210111213_tensor0000o19211101213_tensor_0)
        /*0044*/ 	.word	0x00000008
.L_16:


//--------------------- .nv.info.kernel_cutlass_kernel_flash_attncuteflash_fwd_sm100FlashAttentionForwardSm100_object_at__tensor0000o19211101213_tensor0000o19211101213_tensor0000o19210111213_tensor0000o19211101213_tensor_0 --------------------------
	.section	.nv.info.kernel_cutlass_kernel_flash_attncuteflash_fwd_sm100FlashAttentionForwardSm100_object_at__tensor0000o19211101213_tensor0000o19211101213_tensor0000o19210111213_tensor0000o19211101213_tensor_0,"",@"SHT_CUDA_INFO"
	.sectionflags	@""
	.align	4


	//----- nvinfo : EIATTR_CUDA_API_VERSION
	.align		4
        /*0000*/ 	.byte	0x04, 0x37
        /*0002*/ 	.short	(.L_18 - .L_17)
.L_17:
        /*0004*/ 	.word	0x00000081


	//----- nvinfo : EIATTR_KPARAM_INFO
	.align		4
.L_18:
        /*0008*/ 	.byte	0x04, 0x17
        /*000a*/ 	.short	(.L_20 - .L_19)
.L_19:
        /*000c*/ 	.word	0x00000000
        /*0010*/ 	.short	0x0011
        /*0012*/ 	.short	0x02a8
        /*0014*/ 	.byte	0x00, 0xf0, 0x11, 0x00


	//----- nvinfo : EIATTR_KPARAM_INFO
	.align		4
.L_20:
        /*0018*/ 	.byte	0x04, 0x17
        /*001a*/ 	.short	(.L_22 - .L_21)
.L_21:
        /*001c*/ 	.word	0x00000000
        /*0020*/ 	.short	0x0010
        /*0022*/ 	.short	0x029c
        /*0024*/ 	.byte	0x00, 0xf0, 0x31, 0x00


	//----- nvinfo : EIATTR_KPARAM_INFO
	.align		4
.L_22:
        /*0028*/ 	.byte	0x04, 0x17
        /*002a*/ 	.short	(.L_24 - .L_23)
.L_23:
        /*002c*/ 	.word	0x00000000
        /*0030*/ 	.short	0x000f
        /*0032*/ 	.short	0x0298
        /*0034*/ 	.byte	0x00, 0xf0, 0x11, 0x00


	//----- nvinfo : EIATTR_KPARAM_INFO
	.align		4
.L_24:
        /*0038*/ 	.byte	0x04, 0x17
        /*003a*/ 	.short	(.L_26 - .L_25)
.L_25:
        /*003c*/ 	.word	0x00000000
        /*0040*/ 	.short	0x000e
        /*0042*/ 	.short	0x0294
        /*0044*/ 	.byte	0x00, 0xf0, 0x11, 0x00


	//----- nvinfo : EIATTR_KPARAM_INFO
	.align		4
.L_26:
        /*0048*/ 	.byte	0x04, 0x17
        /*004a*/ 	.short	(.L_28 - .L_27)
.L_27:
        /*004c*/ 	.word	0x00000000
        /*0050*/ 	.short	0x000d
        /*0052*/ 	.short	0x0290
        /*0054*/ 	.byte	0x00, 0xf0, 0x11, 0x00


	//----- nvinfo : EIATTR_KPARAM_INFO
	.align		4
.L_28:
        /*0058*/ 	.byte	0x04, 0x17
        /*005a*/ 	.short	(.L_30 - .L_29)
.L_29:
        /*005c*/ 	.word	0x00000000
        /*0060*/ 	.short	0x000c
        /*0062*/ 	.short	0x028c
        /*0064*/ 	.byte	0x00, 0xf0, 0x11, 0x00


	//----- nvinfo : EIATTR_KPARAM_INFO
	.align		4
.L_30:
        /*0068*/ 	.byte	0x04, 0x17
        /*006a*/ 	.short	(.L_32 - .L_31)
.L_31:
        /*006c*/ 	.word	0x00000000
        /*0070*/ 	.short	0x000b
        /*0072*/ 	.short	0x0287
        /*0074*/ 	.byte	0x00, 0xf0, 0x0d, 0x00


	//----- nvinfo : EIATTR_KPARAM_INFO
	.align		4
.L_32:
        /*0078*/ 	.byte	0x04, 0x17
        /*007a*/ 	.short	(.L_34 - .L_33)
.L_33:
        /*007c*/ 	.word	0x00000000
        /*0080*/ 	.short	0x000a
        /*0082*/ 	.short	0x0284
        /*0084*/ 	.byte	0x00, 0xf0, 0x0d, 0x00


	//----- nvinfo : EIATTR_KPARAM_INFO
	.align		4
.L_34:
        /*0088*/ 	.byte	0x04, 0x17
        /*008a*/ 	.short	(.L_36 - .L_35)
.L_35:
        /*008c*/ 	.word	0x00000000
        /*0090*/ 	.short	0x0009
        /*0092*/ 	.short	0x0280
        /*0094*/ 	.byte	0x00, 0xf0, 0x11, 0x00


	//----- nvinfo : EIATTR_KPARAM_INFO
	.align		4
.L_36:
        /*0098*/ 	.byte	0x04, 0x17
        /*009a*/ 	.short	(.L_38 - .L_37)
.L_37:
        /*009c*/ 	.word	0x00000000
        /*00a0*/ 	.short	0x0008
        /*00a2*/ 	.short	0x0200
        /*00a4*/ 	.byte	0x00, 0xf0, 0x01, 0x02


	//----- nvinfo : EIATTR_KPARAM_INFO
	.align		4
.L_38:
        /*00a8*/ 	.byte	0x04, 0x17
        /*00aa*/ 	.short	(.L_40 - .L_39)
.L_39:
        /*00ac*/ 	.word	0x00000000
        /*00b0*/ 	.short	0x0007
        /*00b2*/ 	.short	0x0180
        /*00b4*/ 	.byte	0x00, 0xf0, 0x01, 0x02


	//----- nvinfo : EIATTR_KPARAM_INFO
	.align		4
.L_40:
        /*00b8*/ 	.byte	0x04, 0x17
        /*00ba*/ 	.short	(.L_42 - .L_41)
.L_41:
        /*00bc*/ 	.word	0x00000000
        /*00c0*/ 	.short	0x0006
        /*00c2*/ 	.short	0x0100
        /*00c4*/ 	.byte	0x00, 0xf0, 0x01, 0x02


	//----- nvinfo : EIATTR_KPARAM_INFO
	.align		4
.L_42:
        /*00c8*/ 	.byte	0x04, 0x17
        /*00ca*/ 	.short	(.L_44 - .L_43)
.L_43:
        /*00cc*/ 	.word	0x00000000
        /*00d0*/ 	.short	0x0005
        /*00d2*/ 	.short	0x0080
        /*00d4*/ 	.byte	0x00, 0xf0, 0x01, 0x02


	//----- nvinfo : EIATTR_KPARAM_INFO
	.align		4
.L_44:
        /*00d8*/ 	.byte	0x04, 0x17
        /*00da*/ 	.short	(.L_46 - .L_45)
.L_45:
        /*00dc*/ 	.word	0x00000000
        /*00e0*/ 	.short	0x0004
        /*00e2*/ 	.short	0x0030
        /*00e4*/ 	.byte	0x00, 0xf0, 0xa1, 0x00


	//----- nvinfo : EIATTR_KPARAM_INFO
	.align		4
.L_46:
        /*00e8*/ 	.byte	0x04, 0x17
        /*00ea*/ 	.short	(.L_48 - .L_47)
.L_47:
        /*00ec*/ 	.word	0x00000000
        /*00f0*/ 	.short	0x0003
        /*00f2*/ 	.short	0x0024
        /*00f4*/ 	.byte	0x00, 0xf0, 0x31, 0x00


	//----- nvinfo : EIATTR_KPARAM_INFO
	.align		4
.L_48:
        /*00f8*/ 	.byte	0x04, 0x17
        /*00fa*/ 	.short	(.L_50 - .L_49)
.L_49:
        /*00fc*/ 	.word	0x00000000
        /*0100*/ 	.short	0x0002
        /*0102*/ 	.short	0x0018
        /*0104*/ 	.byte	0x00, 0xf0, 0x31, 0x00


	//----- nvinfo : EIATTR_KPARAM_INFO
	.align		4
.L_50:
        /*0108*/ 	.byte	0x04, 0x17
        /*010a*/ 	.short	(.L_52 - .L_51)
.L_51:
        /*010c*/ 	.word	0x00000000
        /*0110*/ 	.short	0x0001
        /*0112*/ 	.short	0x000c
        /*0114*/ 	.byte	0x00, 0xf0, 0x31, 0x00


	//----- nvinfo : EIATTR_KPARAM_INFO
	.align		4
.L_52:
        /*0118*/ 	.byte	0x04, 0x17
        /*011a*/ 	.short	(.L_54 - .L_53)
.L_53:
        /*011c*/ 	.word	0x00000000
        /*0120*/ 	.short	0x0000
        /*0122*/ 	.short	0x0000
        /*0124*/ 	.byte	0x00, 0xf0, 0x31, 0x00


	//----- nvinfo : EIATTR_AT_ENTRY_FRAGMENTS
	.align		4
.L_54:
        /*0128*/ 	.byte	0x04, 0x4f
        /*012a*/ 	.short	(.L_56 - .L_55)


	//   ....[0]....
.L_55:
        /*012c*/ 	.word	0x00000004


	//   ....[1]....
        /*0130*/ 	.word	0x00000005


	//----- nvinfo : EIATTR_RESERVED_SMEM_USED
	.align		4
.L_56:
        /*0134*/ 	.byte	0x01, 0x41
	.zero		2


	//----- nvinfo : EIATTR_SPARSE_MMA_MASK
	.align		4
        /*0138*/ 	.byte	0x03, 0x50
        /*013a*/ 	.short	0x0000


	//----- nvinfo : EIATTR_TCGEN05_2CTA_USED
	.align		4
        /*013c*/ 	.byte	0x01, 0x52
	.zero		2


	//----- nvinfo : EIATTR_MAXREG_COUNT
	.align		4
        /*0140*/ 	.byte	0x03, 0x1b
        /*0142*/ 	.short	0x0080


	//----- nvinfo : EIATTR_NUM_BARRIERS
	.align		4
        /*0144*/ 	.byte	0x02, 0x4c
        /*0146*/ 	.byte	0x10
	.zero		1


	//----- nvinfo : EIATTR_ANNOTATIONS
	.align		4
        /*0148*/ 	.byte	0x04, 0x55
        /*014a*/ 	.short	(.L_58 - .L_57)


	//   ....[0]....
.L_57:
        /*014c*/ 	.word	0x00000001
        /*0150*/ 	.byte	0xd0, 0x01, 0x00, 0x00, 0x01, 0x00, 0x00, 0x00, 0x00, 0x0a, 0x00, 0x00, 0x01, 0x00, 0x00, 0x00
        /*0160*/ 	.byte	0xd0, 0x0f, 0x00, 0x00, 0x01, 0x00, 0x00, 0x00, 0x60, 0x56, 0x00, 0x00, 0x01, 0x00, 0x00, 0x00
        /*0170*/ 	.byte	0xc0, 0x5a, 0x00, 0x00, 0x01, 0x00, 0x00, 0x00, 0x00, 0x81, 0x00, 0x00, 0x01, 0x00, 0x00, 0x00
        /*0180*/ 	.byte	0x60, 0xa6, 0x00, 0x00, 0x01, 0x00, 0x00, 0x00, 0x50, 0xa7, 0x00, 0x00


	//----- nvinfo : EIATTR_INT_WARP_WIDE_INSTR_OFFSETS
	.align		4
.L_58:
        /*018c*/ 	.byte	0x04, 0x31
        /*018e*/ 	.short	(.L_60 - .L_59)


	//   ....[0]....
.L_59:
        /*0190*/ 	.word	0x00005410


	//   ....[1]....
        /*0194*/ 	.word	0x00005450


	//----- nvinfo : EIATTR_COOP_GROUP_MASK_REGIDS
	.align		4
.L_60:
        /*0198*/ 	.byte	0x04, 0x29
        /*019a*/ 	.short	(.L_62 - .L_61)


	//   ....[0]....
.L_61:
        /*019c*/ 	.word	0xffffffff


	//   ....[1]....
        /*01a0*/ 	.word	0xffffffff


	//   ....[2]....
        /*01a4*/ 	.word	0xffffffff


	//   ....[3]....
        /*01a8*/ 	.word	0xffffffff


	//   ....[4]....
        /*01ac*/ 	.word	0xffffffff


	//   ....[5]....
        /*01b0*/ 	.word	0xffffffff


	//   ....[6]....
        /*01b4*/ 	.word	0xffffffff


	//   ....[7]....
        /*01b8*/ 	.word	0xffffffff


	//   ....[8]....
        /*01bc*/ 	.word	0xffffffff


	//----- nvinfo : EIATTR_COOP_GROUP_INSTR_OFFSETS
	.align		4
.L_62:
        /*01c0*/ 	.byte	0x04, 0x28
        /*01c2*/ 	.short	(.L_64 - .L_63)


	//   ....[0]....
.L_63:
        /*01c4*/ 	.word	0x00000850


	//   ....[1]....
        /*01c8*/ 	.word	0x000031f0


	//   ....[2]....
        /*01cc*/ 	.word	0x00003800


	//   ....[3]....
        /*01d0*/ 	.word	0x000038d0


	//   ....[4]....
        /*01d4*/ 	.word	0x000052b0


	//   ....[5]....
        /*01d8*/ 	.word	0x00005500


	//   ....[6]....
        /*01dc*/ 	.word	0x00008080


	//   ....[7]....
        /*01e0*/ 	.word	0x00009e70


	//   ....[8]....
        /*01e4*/ 	.word	0x0000a970


	//----- nvinfo : EIATTR_REG_RECONFIG
	.align		4
.L_64:
        /*01e8*/ 	.byte	0x01, 0x54
	.zero		2


	//----- nvinfo : EIATTR_VRC_CTA_INIT_COUNT
	.align		4
        /*01ec*/ 	.byte	0x02, 0x4a
        /*01ee*/ 	.byte	0x80
	.zero		1


	//----- nvinfo : EIATTR_MBARRIER_INSTR_OFFSETS
	.align		4
        /*01f0*/ 	.byte	0x04, 0x39
        /*01f2*/ 	.short	(.L_66 - .L_65)


	//   ....[0]....
.L_65:
        /*01f4*/ 	.word	0x000003d0
        /*01f8*/ 	.word	0x000000ff
        /*01fc*/ 	.word	0x000000f0
        /*0200*/ 	.short	0x0100
        /*0202*/ 	.byte	0x06
	.zero		1


	//   ....[1]....
        /*0204*/ 	.word	0x00000410
        /*0208*/ 	.word	0x000000ff
        /*020c*/ 	.word	0x00000000
        /*0210*/ 	.short	0x0100
        /*0212*/ 	.byte	0x0e
	.zero		1


	//   ....[2]....
        /*0214*/ 	.word	0x00000420
        /*0218*/ 	.word	0x000000ff
        /*021c*/ 	.word	0x00000008
        /*0220*/ 	.short	0x0100
        /*0222*/ 	.byte	0x0e
	.zero		1


	//   ....[3]....
        /*0224*/ 	.word	0x000004f0
        /*0228*/ 	.word	0x000000ff
        /*022c*/ 	.word	0x00000010
        /*0230*/ 	.short	0x0100
        /*0232*/ 	.byte	0x04
	.zero		1


	//   ....[4]....
        /*0234*/ 	.word	0x00000500
        /*0238*/ 	.word	0x000000ff
        /*023c*/ 	.word	0x00000018
        /*0240*/ 	.short	0x0100
        /*0242*/ 	.byte	0x04
	.zero		1


	//   ....[5]....
        /*0244*/ 	.word	0x00000510
        /*0248*/ 	.word	0x000000ff
        /*024c*/ 	.word	0x00000020
        /*0250*/ 	.short	0x0100
        /*0252*/ 	.byte	0x04
	.zero		1


	//   ....[6]....
        /*0254*/ 	.word	0x00000520
        /*0258*/ 	.word	0x000000ff
        /*025c*/ 	.word	0x00000028
        /*0260*/ 	.short	0x0100
        /*0262*/ 	.byte	0x04
	.zero		1


	//   ....[7]....
        /*0264*/ 	.word	0x00000530
        /*0268*/ 	.word	0x000000ff
        /*026c*/ 	.word	0x00000030
        /*0270*/ 	.short	0x0100
        /*0272*/ 	.byte	0x04
	.zero		1


	//   ....[8]....
        /*0274*/ 	.word	0x00000540
        /*0278*/ 	.word	0x000000ff
        /*027c*/ 	.word	0x00000038
        /*0280*/ 	.short	0x0100
        /*0282*/ 	.byte	0x04
	.zero		1


	//   ....[9]....
        /*0284*/ 	.word	0x00000550
        /*0288*/ 	.word	0x000000ff
        /*028c*/ 	.word	0x00000040
        /*0290*/ 	.short	0x0100
        /*0292*/ 	.byte	0x04
	.zero		1


	//   ....[10]....
        /*0294*/ 	.word	0x00000560
        /*0298*/ 	.word	0x000000ff
        /*029c*/ 	.word	0x00000048
        /*02a0*/ 	.short	0x0100
        /*02a2*/ 	.byte	0x04
	.zero		1


	//   ....[11]....
        /*02a4*/ 	.word	0x00000570
        /*02a8*/ 	.word	0x000000ff
        /*02ac*/ 	.word	0x00000050
        /*02b0*/ 	.short	0x0100
        /*02b2*/ 	.byte	0x04
	.zero		1


	//   ....[12]....
        /*02b4*/ 	.word	0x00000580
        /*02b8*/ 	.word	0x000000ff
        /*02bc*/ 	.word	0x00000058
        /*02c0*/ 	.short	0x0100
        /*02c2*/ 	.byte	0x04
	.zero		1


	//   ....[13]....
        /*02c4*/ 	.word	0x00000590
        /*02c8*/ 	.word	0x000000ff
        /*02cc*/ 	.word	0x00000060
        /*02d0*/ 	.short	0x0100
        /*02d2*/ 	.byte	0x04
	.zero		1


	//   ....[14]....
        /*02d4*/ 	.word	0x000005a0
        /*02d8*/ 	.word	0x000000ff
        /*02dc*/ 	.word	0x00000068
        /*02e0*/ 	.short	0x0100
        /*02e2*/ 	.byte	0x04
	.zero		1


	//   ....[15]....
        /*02e4*/ 	.word	0x000005b0
        /*02e8*/ 	.word	0x000000ff
        /*02ec*/ 	.word	0x00000070
        /*02f0*/ 	.short	0x0100
        /*02f2*/ 	.byte	0x04
	.zero		1


	//   ....[16]....
        /*02f4*/ 	.word	0x000005c0
        /*02f8*/ 	.word	0x000000ff
        /*02fc*/ 	.word	0x00000078
        /*0300*/ 	.short	0x0100
        /*0302*/ 	.byte	0x04
	.zero		1


	//   ....[17]....
        /*0304*/ 	.word	0x000005d0
        /*0308*/ 	.word	0x000000ff
        /*030c*/ 	.word	0x00000080
        /*0310*/ 	.short	0x0100
        /*0312*/ 	.byte	0x04
	.zero		1


	//   ....[18]....
        /*0314*/ 	.word	0x000005e0
        /*0318*/ 	.word	0x000000ff
        /*031c*/ 	.word	0x00000088
        /*0320*/ 	.short	0x0100
        /*0322*/ 	.byte	0x04
	.zero		1


	//   ....[19]....
        /*0324*/ 	.word	0x00000780
        /*0328*/ 	.word	0x000000ff
        /*032c*/ 	.word	0x00000090
        /*0330*/ 	.short	0x0100
        /*0332*/ 	.byte	0x04
	.zero		1


	//   ....[20]....
        /*0334*/ 	.word	0x00000790
        /*0338*/ 	.word	0x000000ff
        /*033c*/ 	.word	0x00000098
        /*0340*/ 	.short	0x0100
        /*0342*/ 	.byte	0x04
	.zero		1


	//   ....[21]....
        /*0344*/ 	.word	0x000007a0
        /*0348*/ 	.word	0x000000ff
        /*034c*/ 	.word	0x000000a0
        /*0350*/ 	.short	0x0100
        /*0352*/ 	.byte	0x04
	.zero		1


	//   ....[22]....
        /*0354*/ 	.word	0x000007b0
        /*0358*/ 	.word	0x000000ff
        /*035c*/ 	.word	0x000000a8
        /*0360*/ 	.short	0x0100
        /*0362*/ 	.byte	0x04
	.zero		1


	//   ....[23]....
        /*0364*/ 	.word	0x000007c0
        /*0368*/ 	.word	0x000000ff
        /*036c*/ 	.word	0x000000b0
        /*0370*/ 	.short	0x0100
        /*0372*/ 	.byte	0x04
	.zero		1


	//   ....[24]....
        /*0374*/ 	.word	0x000007d0
        /*0378*/ 	.word	0x000000ff
        /*037c*/ 	.word	0x000000b8
        /*0380*/ 	.short	0x0100
        /*0382*/ 	.byte	0x04
	.zero		1


	//   ....[25]....
        /*0384*/ 	.word	0x000007e0
        /*0388*/ 	.word	0x000000ff
        /*038c*/ 	.word	0x000000c0
        /*0390*/ 	.short	0x0100
        /*0392*/ 	.byte	0x04
	.zero		1


	//   ....[26]....
        /*0394*/ 	.word	0x000007f0
        /*0398*/ 	.word	0x000000ff
        /*039c*/ 	.word	0x000000c8
        /*03a0*/ 	.short	0x0100
        /*03a2*/ 	.byte	0x04
	.zero		1


	//   ....[27]....
        /*03a4*/ 	.word	0x00000d50
        /*03a8*/ 	.word	0x000000ff
        /*03ac*/ 	.word	0x00000048
        /*03b0*/ 	.short	0x010a
        /*03b2*/ 	.byte	0x0e
	.zero		1


	//   ....[28]....
        /*03b4*/ 	.word	0x000010c0
        /*03b8*/ 	.word	0x000000ff
        /*03bc*/ 	.word	0x00000008
        /*03c0*/ 	.short	0x010a
        /*03c2*/ 	.byte	0x0e
	.zero		1


	//   ....[29]....
        /*03c4*/ 	.word	0x000013d0
        /*03c8*/ 	.word	0x000000ff
        /*03cc*/ 	.word	0x00000050
        /*03d0*/ 	.short	0x010a
        /*03d2*/ 	.byte	0x0e
	.zero		1


	//   ....[30]....
        /*03d4*/ 	.word	0x00001a10
        /*03d8*/ 	.word	0x000000ff
        /*03dc*/ 	.word	0x00000048
        /*03e0*/ 	.short	0x010a
        /*03e2*/ 	.byte	0x05
	.zero		1


	//   ....[31]....
        /*03e4*/ 	.word	0x00001ff0
        /*03e8*/ 	.word	0x000000ff
        /*03ec*/ 	.word	0x00000048
        /*03f0*/ 	.short	0x010a
        /*03f2*/ 	.byte	0x06
	.zero		1


	//   ....[32]....
        /*03f4*/ 	.word	0x000022c0
        /*03f8*/ 	.word	0x000000ff
        /*03fc*/ 	.word	0x00000048
        /*0400*/ 	.short	0x010a
        /*0402*/ 	.byte	0x07
	.zero		1


	//   ....[33]....
        /*0404*/ 	.word	0x00002440
        /*0408*/ 	.word	0x000000ff
        /*040c*/ 	.word	0x00000048
        /*0410*/ 	.short	0x010a
        /*0412*/ 	.byte	0x04
	.zero		1


	//   ....[34]....
        /*0414*/ 	.word	0x00002780
        /*0418*/ 	.word	0x000000ff
        /*041c*/ 	.word	0x00000048
        /*0420*/ 	.short	0x010a
        /*0422*/ 	.byte	0x05
	.zero		1


	//   ....[35]....
        /*0424*/ 	.word	0x00002b50
        /*0428*/ 	.word	0x000000ff
        /*042c*/ 	.word	0x00000048
        /*0430*/ 	.short	0x010a
        /*0432*/ 	.byte	0x04
	.zero		1


	//   ....[36]....
        /*0434*/ 	.word	0x00002fe0
        /*0438*/ 	.word	0x000000ff
        /*043c*/ 	.word	0x00000048
        /*0440*/ 	.short	0x010a
        /*0442*/ 	.byte	0x04
	.zero		1


	//   ....[37]....
        /*0444*/ 	.word	0x00003050
        /*0448*/ 	.word	0x000000ff
        /*044c*/ 	.word	0x00000008
        /*0450*/ 	.short	0x010a
        /*0452*/ 	.byte	0x0e
	.zero		1


	//   ....[38]....
        /*0454*/ 	.word	0x000030c0
        /*0458*/ 	.word	0x000000ff
        /*045c*/ 	.word	0x00000008
        /*0460*/ 	.short	0x010a
        /*0462*/ 	.byte	0x0e
	.zero		1


	//   ....[39]....
        /*0464*/ 	.word	0x000031b0
        /*0468*/ 	.word	0x000000ff
        /*046c*/ 	.word	0x000000f0
        /*0470*/ 	.short	0x0100
        /*0472*/ 	.byte	0x04
	.zero		1


	//   ....[40]....
        /*0474*/ 	.word	0x00003470
        /*0478*/ 	.word	0x00000010
        /*047c*/ 	.word	0x00000000
        /*0480*/ 	.short	0x010a
        /*0482*/ 	.byte	0xff
	.zero		1


	//   ....[41]....
        /*0484*/ 	.word	0x00003490
        /*0488*/ 	.word	0x00000010
        /*048c*/ 	.word	0x00000000
        /*0490*/ 	.short	0x010a
        /*0492*/ 	.byte	0xff
	.zero		1


	//   ....[42]....
        /*0494*/ 	.word	0x00003670
        /*0498*/ 	.word	0x0000000c
        /*049c*/ 	.word	0x00000000
        /*04a0*/ 	.short	0x010a
        /*04a2*/ 	.byte	0xff
	.zero		1


	//   ....[43]....
        /*04a4*/ 	.word	0x00003690
        /*04a8*/ 	.word	0x0000000c
        /*04ac*/ 	.word	0x00000000
        /*04b0*/ 	.short	0x010a
        /*04b2*/ 	.byte	0xff
	.zero		1


	//   ....[44]....
        /*04b4*/ 	.word	0x00003780
        /*04b8*/ 	.word	0x0000000c
        /*04bc*/ 	.word	0x00000000
        /*04c0*/ 	.short	0x0101
        /*04c2*/ 	.byte	0xff
	.zero		1


	//   ....[45]....
        /*04c4*/ 	.word	0x00003900
        /*04c8*/ 	.word	0x000000ff
        /*04cc*/ 	.word	0x00000000
        /*04d0*/ 	.short	0x010a
        /*04d2*/ 	.byte	0x04
	.zero		1


	//   ....[46]....
        /*04d4*/ 	.word	0x00003920
        /*04d8*/ 	.word	0x000000ff
        /*04dc*/ 	.word	0x00000010
        /*04e0*/ 	.short	0x010a
        /*04e2*/ 	.byte	0x04
	.zero		1


	//   ....[47]....
        /*04e4*/ 	.word	0x00004390
        /*04e8*/ 	.word	0x000000ff
        /*04ec*/ 	.word	0x00000010
        /*04f0*/ 	.short	0x010a
        /*04f2*/ 	.byte	0x10
	.zero		1


	//   ....[48]....
        /*04f4*/ 	.word	0x000043b0
        /*04f8*/ 	.word	0x000000ff
        /*04fc*/ 	.word	0x00000088
        /*0500*/ 	.short	0x010a
        /*0502*/ 	.byte	0x04
	.zero		1


	//   ....[49]....
        /*0504*/ 	.word	0x00004650
        /*0508*/ 	.word	0x000000ff
        /*050c*/ 	.word	0x00000090
        /*0510*/ 	.short	0x010a
        /*0512*/ 	.byte	0x04
	.zero		1


	//   ....[50]....
        /*0514*/ 	.word	0x000047c0
        /*0518*/ 	.word	0x000000ff
        /*051c*/ 	.word	0x00000010
        /*0520*/ 	.short	0x010a
        /*0522*/ 	.byte	0x15
	.zero		1


	//   ....[51]....
        /*0524*/ 	.word	0x00004c20
        /*0528*/ 	.word	0x000000ff
        /*052c*/ 	.word	0x00000010
        /*0530*/ 	.short	0x010a
        /*0532*/ 	.byte	0x11
	.zero		1


	//   ....[52]....
        /*0534*/ 	.word	0x00004c40
        /*0538*/ 	.word	0x000000ff
        /*053c*/ 	.word	0x00000088
        /*0540*/ 	.short	0x010a
        /*0542*/ 	.byte	0x04
	.zero		1


	//   ....[53]....
        /*0544*/ 	.word	0x00005010
        /*0548*/ 	.word	0x000000ff
        /*054c*/ 	.word	0x00000090
        /*0550*/ 	.short	0x010a
        /*0552*/ 	.byte	0x04
	.zero		1


	//   ....[54]....
        /*0554*/ 	.word	0x00005280
        /*0558*/ 	.word	0x000000ff
        /*055c*/ 	.word	0x00000000
        /*0560*/ 	.short	0x0101
        /*0562*/ 	.byte	0x05
	.zero		1


	//   ....[55]....
        /*0564*/ 	.word	0x00005290
        /*0568*/ 	.word	0x000000ff
        /*056c*/ 	.word	0x000000f0
        /*0570*/ 	.short	0x010a
        /*0572*/ 	.byte	0x04
	.zero		1


	//   ....[56]....
        /*0574*/ 	.word	0x00005600
        /*0578*/ 	.word	0x000000ff
        /*057c*/ 	.word	0x000000f0
        /*0580*/ 	.short	0x0100
        /*0582*/ 	.byte	0x04
	.zero		1


	//   ....[57]....
        /*0584*/ 	.word	0x00005790
        /*0588*/ 	.word	0x000000ff
        /*058c*/ 	.word	0x000000c0
        /*0590*/ 	.short	0x010a
        /*0592*/ 	.byte	0x04
	.zero		1


	//   ....[58]....
        /*0594*/ 	.word	0x00005880
        /*0598*/ 	.word	0x000000ff
        /*059c*/ 	.word	0x000000c8
        /*05a0*/ 	.short	0x0101
        /*05a2*/ 	.byte	0x04
	.zero		1


	//   ....[59]....
        /*05a4*/ 	.word	0x00005960
        /*05a8*/ 	.word	0x000000ff
        /*05ac*/ 	.word	0x000000b8
        /*05b0*/ 	.short	0x010a
        /*05b2*/ 	.byte	0x05
	.zero		1


	//   ....[60]....
        /*05b4*/ 	.word	0x00005980
        /*05b8*/ 	.word	0x000000ff
        /*05bc*/ 	.word	0x00000080
        /*05c0*/ 	.short	0x010a
        /*05c2*/ 	.byte	0x05
	.zero		1


	//   ....[61]....
        /*05c4*/ 	.word	0x00007c40
        /*05c8*/ 	.word	0x000000ff
        /*05cc*/ 	.word	0x00000000
        /*05d0*/ 	.short	0x0101
        /*05d2*/ 	.byte	0x0b
	.zero		1


	//   ....[62]....
        /*05d4*/ 	.word	0x000080a0
        /*05d8*/ 	.word	0x000000ff
        /*05dc*/ 	.word	0x00000000
        /*05e0*/ 	.short	0x0101
        /*05e2*/ 	.byte	0x04
	.zero		1


	//   ....[63]....
        /*05e4*/ 	.word	0x000080b0
        /*05e8*/ 	.word	0x000000ff
        /*05ec*/ 	.word	0x000000b8
        /*05f0*/ 	.short	0x010a
        /*05f2*/ 	.byte	0x05
	.zero		1


	//   ....[64]....
        /*05f4*/ 	.word	0x00008200
        /*05f8*/ 	.word	0x000000ff
        /*05fc*/ 	.word	0x00000080
        /*0600*/ 	.short	0x010a
        /*0602*/ 	.byte	0x05
	.zero		1


	//   ....[65]....
        /*0604*/ 	.word	0x00009be0
        /*0608*/ 	.word	0x000000ff
        /*060c*/ 	.word	0x00000000
        /*0610*/ 	.short	0x0101
        /*0612*/ 	.byte	0x0b
	.zero		1


	//   ....[66]....
        /*0614*/ 	.word	0x00009e90
        /*0618*/ 	.word	0x000000ff
        /*061c*/ 	.word	0x00000000
        /*0620*/ 	.short	0x0101
        /*0622*/ 	.byte	0x0d
	.zero		1


	//   ....[67]....
        /*0624*/ 	.word	0x00009ea0
        /*0628*/ 	.word	0x000000ff
        /*062c*/ 	.word	0x000000b8
        /*0630*/ 	.short	0x010a
        /*0632*/ 	.byte	0x05
	.zero		1


	//   ....[68]....
        /*0634*/ 	.word	0x0000a410
        /*0638*/ 	.word	0x000000ff
        /*063c*/ 	.word	0x000000b8
        /*0640*/ 	.short	0x010a
        /*0642*/ 	.byte	0x04
	.zero		1


	//   ....[69]....
        /*0644*/ 	.word	0x0000a4f0
        /*0648*/ 	.word	0x000000ff
        /*064c*/ 	.word	0x000000f0
        /*0650*/ 	.short	0x0100
        /*0652*/ 	.byte	0x04
	.zero		1


	//   ....[70]....
        /*0654*/ 	.word	0x0000a600
        /*0658*/ 	.word	0x000000ff
        /*065c*/ 	.word	0x000000f0
        /*0660*/ 	.short	0x0100
        /*0662*/ 	.byte	0x04
	.zero		1


	//   ....[71]....
        /*0664*/ 	.word	0x0000a870
        /*0668*/ 	.word	0x000000ff
        /*066c*/ 	.word	0x00000000
        /*0670*/ 	.short	0x0101
        /*0672*/ 	.byte	0x08
	.zero		1


	//   ....[72]....
        /*0674*/ 	.word	0x0000a8e0
        /*0678*/ 	.word	0x000000ff
        /*067c*/ 	.word	0x000000b8
        /*0680*/ 	.short	0x0101
        /*0682*/ 	.byte	0x07
	.zero		1


	//   ....[73]....
        /*0684*/ 	.word	0x0000b150
        /*0688*/ 	.word	0x000000ff
        /*068c*/ 	.word	0x00000000
        /*0690*/ 	.short	0x0101
        /*0692*/ 	.byte	0x08
	.zero		1


	//   ....[74]....
        /*0694*/ 	.word	0x0000b180
        /*0698*/ 	.word	0x000000ff
        /*069c*/ 	.word	0x000000b8
        /*06a0*/ 	.short	0x0101
        /*06a2*/ 	.byte	0x07
	.zero		1


	//   ....[75]....
        /*06a4*/ 	.word	0x0000b1f0
        /*06a8*/ 	.word	0x000000ff
        /*06ac*/ 	.word	0x000000b8
        /*06b0*/ 	.short	0x0101
        /*06b2*/ 	.byte	0x07
	.zero		1


	//   ....[76]....
        /*06b4*/ 	.word	0x0000b200
        /*06b8*/ 	.word	0x000000ff
        /*06bc*/ 	.word	0x000000a0
        /*06c0*/ 	.short	0x010a
        /*06c2*/ 	.byte	0x07
	.zero		1


	//   ....[77]....
        /*06c4*/ 	.word	0x0000b220
        /*06c8*/ 	.word	0x000000ff
        /*06cc*/ 	.word	0x000000c8
        /*06d0*/ 	.short	0x010a
        /*06d2*/ 	.byte	0x07
	.zero		1


	//   ....[78]....
        /*06d4*/ 	.word	0x0000c300
        /*06d8*/ 	.word	0x000000ff
        /*06dc*/ 	.word	0x00000000
        /*06e0*/ 	.short	0x0101
        /*06e2*/ 	.byte	0x08
	.zero		1


	//   ....[79]....
        /*06e4*/ 	.word	0x0000c310
        /*06e8*/ 	.word	0x000000ff
        /*06ec*/ 	.word	0x000000c0
        /*06f0*/ 	.short	0x0101
        /*06f2*/ 	.byte	0x07
	.zero		1


	//   ....[80]....
        /*06f4*/ 	.word	0x0000c4a0
        /*06f8*/ 	.word	0x000000ff
        /*06fc*/ 	.word	0x000000c8
        /*0700*/ 	.short	0x010a
        /*0702*/ 	.byte	0x07
	.zero		1


	//   ....[81]....
        /*0704*/ 	.word	0x0000c580
        /*0708*/ 	.word	0x000000ff
        /*070c*/ 	.word	0x000000f0
        /*0710*/ 	.short	0x0100
        /*0712*/ 	.byte	0x06
	.zero		1


	//   ....[82]....
        /*0714*/ 	.word	0x0000c670
        /*0718*/ 	.word	0x000000ff
        /*071c*/ 	.word	0x000000f0
        /*0720*/ 	.short	0x0100
        /*0722*/ 	.byte	0x06
	.zero		1


	//   ....[83]....
        /*0724*/ 	.word	0x0000c6e0
        /*0728*/ 	.word	0x00000004
        /*072c*/ 	.word	0x00000048
        /*0730*/ 	.short	0x010a
        /*0732*/ 	.byte	0xff
	.zero		1


	//   ....[84]....
        /*0734*/ 	.word	0x0000c760
        /*0738*/ 	.word	0x00000004
        /*073c*/ 	.word	0x00000008
        /*0740*/ 	.short	0x010a
        /*0742*/ 	.byte	0xff
	.zero		1


	//   ....[85]....
        /*0744*/ 	.word	0x0000c7e0
        /*0748*/ 	.word	0x00000004
        /*074c*/ 	.word	0x00000050
        /*0750*/ 	.short	0x010a
        /*0752*/ 	.byte	0xff
	.zero		1


	//   ....[86]....
        /*0754*/ 	.word	0x0000c860
        /*0758*/ 	.word	0x00000004
        /*075c*/ 	.word	0x00000048
        /*0760*/ 	.short	0x010a
        /*0762*/ 	.byte	0xff
	.zero		1


	//   ....[87]....
        /*0764*/ 	.word	0x0000c8e0
        /*0768*/ 	.word	0x00000009
        /*076c*/ 	.word	0x00000048
        /*0770*/ 	.short	0x010a
        /*0772*/ 	.byte	0xff
	.zero		1


	//   ....[88]....
        /*0774*/ 	.word	0x0000c960
        /*0778*/ 	.word	0x00000004
        /*077c*/ 	.word	0x00000048
        /*0780*/ 	.short	0x010a
        /*0782*/ 	.byte	0xff
	.zero		1


	//   ....[89]....
        /*0784*/ 	.word	0x0000c9e0
        /*0788*/ 	.word	0x00000004
        /*078c*/ 	.word	0x00000048
        /*0790*/ 	.short	0x010a
        /*0792*/ 	.byte	0xff
	.zero		1


	//   ....[90]....
        /*0794*/ 	.word	0x0000ca50
        /*0798*/ 	.word	0x00000004
        /*079c*/ 	.word	0x00000048
        /*07a0*/ 	.short	0x010a
        /*07a2*/ 	.byte	0xff
	.zero		1


	//   ....[91]....
        /*07a4*/ 	.word	0x0000cac0
        /*07a8*/ 	.word	0x00000004
        /*07ac*/ 	.word	0x00000048
        /*07b0*/ 	.short	0x010a
        /*07b2*/ 	.byte	0xff
	.zero		1


	//   ....[92]....
        /*07b4*/ 	.word	0x0000cb30
        /*07b8*/ 	.word	0x00000004
        /*07bc*/ 	.word	0x00000048
        /*07c0*/ 	.short	0x010a
        /*07c2*/ 	.byte	0xff
	.zero		1


	//   ....[93]....
        /*07c4*/ 	.word	0x0000cb90
        /*07c8*/ 	.word	0x00000004
        /*07cc*/ 	.word	0x00000008
        /*07d0*/ 	.short	0x010a
        /*07d2*/ 	.byte	0xff
	.zero		1


	//   ....[94]....
        /*07d4*/ 	.word	0x0000cbf0
        /*07d8*/ 	.word	0x00000004
        /*07dc*/ 	.word	0x00000008
        /*07e0*/ 	.short	0x010a
        /*07e2*/ 	.byte	0xff
	.zero		1


	//   ....[95]....
        /*07e4*/ 	.word	0x0000cc50
        /*07e8*/ 	.word	0x00000010
        /*07ec*/ 	.word	0x00000000
        /*07f0*/ 	.short	0x010a
        /*07f2*/ 	.byte	0xff
	.zero		1


	//   ....[96]....
        /*07f4*/ 	.word	0x0000ccb0
        /*07f8*/ 	.word	0x0000000c
        /*07fc*/ 	.word	0x00000000
        /*0800*/ 	.short	0x010a
        /*0802*/ 	.byte	0xff
	.zero		1


	//   ....[97]....
        /*0804*/ 	.word	0x0000cd10
        /*0808*/ 	.word	0x00000004
        /*080c*/ 	.word	0x00000000
        /*0810*/ 	.short	0x010a
        /*0812*/ 	.byte	0xff
	.zero		1


	//   ....[98]....
        /*0814*/ 	.word	0x0000cd70
        /*0818*/ 	.word	0x00000004
        /*081c*/ 	.word	0x00000010
        /*0820*/ 	.short	0x010a
        /*0822*/ 	.byte	0xff
	.zero		1


	//   ....[99]....
        /*0824*/ 	.word	0x0000cde0
        /*0828*/ 	.word	0x00000013
        /*082c*/ 	.word	0x00000010
        /*0830*/ 	.short	0x010a
        /*0832*/ 	.byte	0xff
	.zero		1


	//   ....[100]....
        /*0834*/ 	.word	0x0000ce50
        /*0838*/ 	.word	0x00000015
        /*083c*/ 	.word	0x00000088
        /*0840*/ 	.short	0x010a
        /*0842*/ 	.byte	0xff
	.zero		1


	//   ....[101]....
        /*0844*/ 	.word	0x0000cec0
        /*0848*/ 	.word	0x00000015
        /*084c*/ 	.word	0x00000090
        /*0850*/ 	.short	0x010a
        /*0852*/ 	.byte	0xff
	.zero		1


	//   ....[102]....
        /*0854*/ 	.word	0x0000cf30
        /*0858*/ 	.word	0x00000013
        /*085c*/ 	.word	0x00000010
        /*0860*/ 	.short	0x010a
        /*0862*/ 	.byte	0xff
	.zero		1


	//   ....[103]....
        /*0864*/ 	.word	0x0000cfa0
        /*0868*/ 	.word	0x00000004
        /*086c*/ 	.word	0x00000010
        /*0870*/ 	.short	0x010a
        /*0872*/ 	.byte	0xff
	.zero		1


	//   ....[104]....
        /*0874*/ 	.word	0x0000d010
        /*0878*/ 	.word	0x00000005
        /*087c*/ 	.word	0x00000088
        /*0880*/ 	.short	0x010a
        /*0882*/ 	.byte	0xff
	.zero		1


	//   ....[105]....
        /*0884*/ 	.word	0x0000d080
        /*0888*/ 	.word	0x00000004
        /*088c*/ 	.word	0x00000090
        /*0890*/ 	.short	0x010a
        /*0892*/ 	.byte	0xff
	.zero		1


	//   ....[106]....
        /*0894*/ 	.word	0x0000d0e0
        /*0898*/ 	.word	0x00000005
        /*089c*/ 	.word	0x000000f0
        /*08a0*/ 	.short	0x010a
        /*08a2*/ 	.byte	0xff
	.zero		1


	//   ....[107]....
        /*08a4*/ 	.word	0x0000d140
        /*08a8*/ 	.word	0x00000004
        /*08ac*/ 	.word	0x000000c0
        /*08b0*/ 	.short	0x010a
        /*08b2*/ 	.byte	0xff
	.zero		1


	//   ....[108]....
        /*08b4*/ 	.word	0x0000d1c0
        /*08b8*/ 	.word	0x00000004
        /*08bc*/ 	.word	0x000000b8
        /*08c0*/ 	.short	0x010a
        /*08c2*/ 	.byte	0xff
	.zero		1


	//   ....[109]....
        /*08c4*/ 	.word	0x0000d220
        /*08c8*/ 	.word	0x00000004
        /*08cc*/ 	.word	0x00000080
        /*08d0*/ 	.short	0x010a
        /*08d2*/ 	.byte	0xff
	.zero		1


	//   ....[110]....
        /*08d4*/ 	.word	0x0000d280
        /*08d8*/ 	.word	0x00000004
        /*08dc*/ 	.word	0x000000b8
        /*08e0*/ 	.short	0x010a
        /*08e2*/ 	.byte	0xff
	.zero		1


	//   ....[111]....
        /*08e4*/ 	.word	0x0000d300
        /*08e8*/ 	.word	0x00000004
        /*08ec*/ 	.word	0x00000080
        /*08f0*/ 	.short	0x010a
        /*08f2*/ 	.byte	0xff
	.zero		1


	//   ....[112]....
        /*08f4*/ 	.word	0x0000d380
        /*08f8*/ 	.word	0x00000004
        /*08fc*/ 	.word	0x000000b8
        /*0900*/ 	.short	0x010a
        /*0902*/ 	.byte	0xff
	.zero		1


	//   ....[113]....
        /*0904*/ 	.word	0x0000d400
        /*0908*/ 	.word	0x00000004
        /*090c*/ 	.word	0x000000b8
        /*0910*/ 	.short	0x010a
        /*0912*/ 	.byte	0xff
	.zero		1


	//   ....[114]....
        /*0914*/ 	.word	0x0000d450
        /*0918*/ 	.word	0x0000002c
        /*091c*/ 	.word	0x000000a0
        /*0920*/ 	.short	0x010a
        /*0922*/ 	.byte	0xff
	.zero		1


	//   ....[115]....
        /*0924*/ 	.word	0x0000d4c0
        /*0928*/ 	.word	0x0000002c
        /*092c*/ 	.word	0x000000c8
        /*0930*/ 	.short	0x010a
        /*0932*/ 	.byte	0xff
	.zero		1


	//   ....[116]....
        /*0934*/ 	.word	0x0000d510
        /*0938*/ 	.word	0x0000002c
        /*093c*/ 	.word	0x000000c8
        /*0940*/ 	.short	0x010a
        /*0942*/ 	.byte	0xff
	.zero		1


	//----- nvinfo : EIATTR_NUM_MBARRIERS
	.align		4
.L_66:
        /*0944*/ 	.byte	0x03, 0x38
        /*0946*/ 	.short	0x0021


	//----- nvinfo : EIATTR_EXIT_INSTR_OFFSETS
	.align		4
        /*0948*/ 	.byte	0x04, 0x1c
        /*094a*/ 	.short	(.L_68 - .L_67)


	//   ....[0]....
.L_67:
        /*094c*/ 	.word	0x0000c6a0


	//----- nvinfo : EIATTR_INDIRECT_BRANCH_TARGETS
	.align		4
.L_68:
        /*0950*/ 	.byte	0x04, 0x34
        /*0952*/ 	.short	(.L_70 - .L_69)


	//   ....[0]....
.L_69:
        /*0954*/ 	.word	.L_x_156@srel
        /*0958*/ 	.short	0x0
        /*095a*/ 	.short	0x0
        /*095c*/ 	.word	0x4
        /*0960*/ 	.word	.L_x_157@srel
        /*0964*/ 	.word	.L_x_158@srel
        /*0968*/ 	.word	.L_x_159@srel
        /*096c*/ 	.word	.L_x_10@srel


	//   ....[1]....
        /* <DEDUP_REMOVED lines=13> */


	//----- nvinfo : EIATTR_REQNTID
	.align		4
.L_70:
        /*09a0*/ 	.byte	0x04, 0x10
        /*09a2*/ 	.short	(.L_72 - .L_71)
.L_71:
        /*09a4*/ 	.word	0x00000200
        /*09a8*/ 	.word	0x00000001
        /*09ac*/ 	.word	0x00000001


	//----- nvinfo : EIATTR_CRS_STACK_SIZE
	.align		4
.L_72:
        /*09b0*/ 	.byte	0x04, 0x1e
        /*09b2*/ 	.short	(.L_74 - .L_73)
.L_73:
        /*09b4*/ 	.word	0x00000000


	//----- nvinfo : EIATTR_CBANK_PARAM_SIZE
	.align		4
.L_74:
        /*09b8*/ 	.byte	0x03, 0x19
        /*09ba*/ 	.short	0x02ac


	//----- nvinfo : EIATTR_PARAM_CBANK
	.align		4
        /*09bc*/ 	.byte	0x04, 0x0a
        /*09be*/ 	.short	(.L_76 - .L_75)
	.align		4
.L_75:
        /*09c0*/ 	.word	index@(.nv.constant0.kernel_cutlass_kernel_flash_attncuteflash_fwd_sm100FlashAttentionForwardSm100_object_at__tensor0000o19211101213_tensor0000o19211101213_tensor0000o19210111213_tensor0000o19211101213_tensor_0)
        /*09c4*/ 	.short	0x0380
        /*09c6*/ 	.short	0x02ac


	//----- nvinfo : EIATTR_SW_WAR
	.align		4
.L_76:
        /*09c8*/ 	.byte	0x04, 0x36
        /*09ca*/ 	.short	(.L_78 - .L_77)
.L_77:
        /*09cc*/ 	.word	0x00000008
.L_78:


//--------------------- .nv.compat                --------------------------
	.section	.nv.compat,"",@"SHT_CUDA_COMPAT_INFO"
	.align	4
        /*0000*/ 	.byte	0x02, 0x02, 0x02, 0x00, 0x02, 0x05, 0x05, 0x00, 0x02, 0x03, 0x01, 0x00, 0x02, 0x06, 0x01, 0x00


//--------------------- .nv.callgraph             --------------------------
	.section	.nv.callgraph,"",@"SHT_CUDA_CALLGRAPH"
	.align	4
	.sectionentsize	8
	.align		4
        /*0000*/ 	.word	0x00000000
	.align		4
        /*0004*/ 	.word	0xffffffff
	.align		4
        /*0008*/ 	.word	0x00000000
	.align		4
        /*000c*/ 	.word	0xfffffffe
	.align		4
        /*0010*/ 	.word	0x00000000
	.align		4
        /*0014*/ 	.word	0xfffffffd
	.align		4
        /*0018*/ 	.word	0x00000000
	.align		4
        /*001c*/ 	.word	0xfffffffc


//--------------------- .nv.constant2.kernel_cutlass_kernel_flash_attncuteflash_fwd_sm100FlashAttentionForwardSm100_object_at__tensor0000o19211101213_tensor0000o19211101213_tensor0000o19210111213_tensor0000o19211101213_tensor_0 --------------------------
	.section	.nv.constant2.kernel_cutlass_kernel_flash_attncuteflash_fwd_sm100FlashAttentionForwardSm100_object_at__tensor0000o19211101213_tensor0000o19211101213_tensor0000o19210111213_tensor0000o19211101213_tensor_0,"a",@progbits
	.sectionflags	@""
	.align	4
.nv.constant2.kernel_cutlass_kernel_flash_attncuteflash_fwd_sm100FlashAttentionForwardSm100_object_at__tensor0000o19211101213_tensor0000o19211101213_tensor0000o19210111213_tensor0000o19211101213_tensor_0:
        /*0000*/ 	.byte	0x60, 0x0b, 0x00, 0x00, 0x30, 0x0b, 0x00, 0x00, 0x00, 0x0b, 0x00, 0x00, 0xf0, 0x30, 0x00, 0x00
        /*0010*/ 	.byte	0x70, 0x0c, 0x00, 0x00, 0x10, 0x0c, 0x00, 0x00, 0x10, 0x0c, 0x00, 0x00, 0x10, 0x0c, 0x00, 0x00
        /*0020*/ 	.byte	0x10, 0x0c, 0x00, 0x00, 0x10, 0x0c, 0x00, 0x00, 0x10, 0x0c, 0x00, 0x00, 0xa0, 0x0c, 0x00, 0x00
        /*0030*/ 	.byte	0x10, 0x0c, 0x00, 0x00


//--------------------- .text.kernel_cutlass_kernel_flash_attncuteflash_fwd_sm100FlashAttentionForwardSm100_object_at__tensor0000o19211101213_tensor0000o19211101213_tensor0000o19210111213_tensor0000o19211101213_tensor_0 --------------------------
	.section	.text.kernel_cutlass_kernel_flash_attncuteflash_fwd_sm100FlashAttentionForwardSm100_object_at__tensor0000o19211101213_tensor0000o19211101213_tensor0000o19210111213_tensor0000o19211101213_tensor_0,"ax",@progbits
	.align	128
        .global         kernel_cutlass_kernel_flash_attncuteflash_fwd_sm100FlashAttentionForwardSm100_object_at__tensor0000o19211101213_tensor0000o19211101213_tensor0000o19210111213_tensor0000o19211101213_tensor_0
        .type           kernel_cutlass_kernel_flash_attncuteflash_fwd_sm100FlashAttentionForwardSm100_object_at__tensor0000o19211101213_tensor0000o19211101213_tensor0000o19210111213_tensor0000o19211101213_tensor_0,@function
        .size           kernel_cutlass_kernel_flash_attncuteflash_fwd_sm100FlashAttentionForwardSm100_object_at__tensor0000o19211101213_tensor0000o19211101213_tensor0000o19210111213_tensor0000o19211101213_tensor_0,(.L_x_173 - kernel_cutlass_kernel_flash_attncuteflash_fwd_sm100FlashAttentionForwardSm100_object_at__tensor0000o19211101213_tensor0000o19211101213_tensor0000o19210111213_tensor0000o19211101213_tensor_0)
        .other          kernel_cutlass_kernel_flash_attncuteflash_fwd_sm100FlashAttentionForwardSm100_object_at__tensor0000o19211101213_tensor0000o19211101213_tensor0000o19210111213_tensor0000o19211101213_tensor_0,@"STO_CUDA_ENTRY STV_DEFAULT"
kernel_cutlass_kernel_flash_attncuteflash_fwd_sm100FlashAttentionForwardSm100_object_at__tensor0000o19211101213_tensor0000o19211101213_tensor0000o19210111213_tensor0000o19211101213_tensor_0:
.text.kernel_cutlass_kernel_flash_attncuteflash_fwd_sm100FlashAttentionForwardSm100_object_at__tensor0000o19211101213_tensor0000o19211101213_tensor0000o19210111213_tensor0000o19211101213_tensor_0:
[----:B------:R-:W1:Y:S02]  /*0000*/  LDC R1, c[0x0][0x37c] ;  /* 0x0000df00ff017b82 */ /* 0x000e640000000800 */
[----:B-1----:R-:W-:-:S06]  /*0010*/  IADD3 R1, PT, PT, R1, -0x8, RZ ;  /* 0xfffffff801017810 */ /* 0x002fcc0007ffe0ff */
[----:B------:R-:W1:Y:S01]  /*0020*/  S2UR UR16, SR_CgaCtaId ;  /* 0x00000000001079c3 */ /* 0x000e620000008800 */
[----:B------:R-:W2:Y:S01]  /*0030*/  S2R R6, SR_TID.X ;  /* 0x0000000000067919 */ /* 0x000ea20000002100 */
[----:B------:R-:W3:Y:S01]  /*0040*/  LDCU UR7, c[0x0][0x36c] ;  /* 0x00006d80ff0777ac */ /* 0x000ee20008000800 */
[----:B------:R-:W-:Y:S01]  /*0050*/  UMOV UR10, 0x1 ;  /* 0x00000001000a7882 */ /* 0x000fe20000000000 */
[----:B------:R-:W-:-:S04]  /*0060*/  UMOV UR12, 0x1 ;  /* 0x00000001000c7882 */ /* 0x000fc80000000000 */
[----:B------:R-:W4:Y:S01]  /*0070*/  S2UR UR17, SR_CTAID.X ;  /* 0x00000000001179c3 */ /* 0x000f220000002500 */
[----:B---3--:R-:W-:Y:S02]  /*0080*/  UISETP.EQ.U32.AND UP4, UPT, UR7, 0x1, UPT ;  /* 0x000000010700788c */ /* 0x008fe4000bf82070 */
[----:B-1----:R-:W-:-:S04]  /*0090*/  ULEA.HI UR5, UR16, UR16, URZ, 0x1 ;  /* 0x0000001010057291 */ /* 0x002fc8000f8f08ff */
[----:B------:R-:W-:Y:S02]  /*00a0*/  ULOP3.LUT UR4, UR5, 0xfffffffe, URZ, 0xc0, !UPT ;  /* 0xfffffffe05047892 */ /* 0x000fe4000f8ec0ff */
[----:B------:R-:W-:Y:S02]  /*00b0*/  USHF.R.U32.HI UR5, URZ, 0x1, UR5 ;  /* 0x00000001ff057899 */ /* 0x000fe40008011605 */
[----:B------:R-:W-:Y:S01]  /*00c0*/  UISETP.NE.AND UP0, UPT, UR16, UR4, UPT ;  /* 0x000000041000728c */ /* 0x000fe2000bf05270 */
[----:B--2---:R-:W-:Y:S01]  /*00d0*/  SHF.R.U32.HI R3, RZ, 0x5, R6 ;  /* 0x00000005ff037819 */ /* 0x004fe20000011606 */
[----:B------:R-:W-:Y:S02]  /*00e0*/  UIADD3 UR6, UPT, UPT, -UR4, UR16, URZ ;  /* 0x0000001004067290 */ /* 0x000fe4000fffe1ff */
[----:B------:R-:W-:Y:S01]  /*00f0*/  UISETP.LT.AND UP0, UPT, UR16, URZ, UP0 ;  /* 0x000000ff1000728c */ /* 0x000fe20008701270 */
[----:B------:R-:W-:Y:S01]  /*0100*/  R2UR UR11, R3 ;  /* 0x00000000030b72ca */ /* 0x000fe200000e0000 */
[----:B------:R-:W-:-:S02]  /*0110*/  UIADD3 UR4, UPT, UPT, UR5, -0x1, URZ ;  /* 0xffffffff05047890 */ /* 0x000fc4000fffe0ff */
[----:B----4-:R-:W-:Y:S02]  /*0120*/  ULOP3.LUT UR8, UR17, 0x1, URZ, 0xc0, !UPT ;  /* 0x0000000111087892 */ /* 0x010fe4000f8ec0ff */
[----:B------:R-:W-:-:S04]  /*0130*/  ULOP3.LUT UR7, UR6, 0x1, URZ, 0x3c, !UPT ;  /* 0x0000000106077892 */ /* 0x000fc8000f8e3cff */
[----:B------:R-:W-:Y:S01]  /*0140*/  IMAD.U32 R8, RZ, RZ, UR8 ;  /* 0x00000008ff087e24 */ /* 0x000fe2000f8e00ff */
[----:B------:R-:W-:Y:S02]  /*0150*/  @!UP0 UIADD3 UR4, UPT, UPT, UR5, URZ, URZ ;  /* 0x000000ff05048290 */ /* 0x000fe4000fffe0ff */
[----:B------:R-:W-:Y:S02]  /*0160*/  USHF.L.U32 UR8, UR10, UR6, URZ ;  /* 0x000000060a087299 */ /* 0x000fe400080006ff */
[----:B------:R-:W-:Y:S02]  /*0170*/  UIADD3 UR4, UPT, UPT, UR4, UR4, URZ ;  /* 0x0000000404047290 */ /* 0x000fe4000fffe0ff */
[----:B------:R-:W-:Y:S02]  /*0180*/  UISETP.NE.AND UP6, UPT, UR11, URZ, UPT ;  /* 0x000000ff0b00728c */ /* 0x000fe4000bfc5270 */
[----:B------:R-:W-:Y:S02]  /*0190*/  USHF.L.U32 UR6, UR10, UR7, URZ ;  /* 0x000000070a067299 */ /* 0x000fe400080006ff */
[----:B------:R-:W-:Y:S01]  /*01a0*/  IMAD.U32 R0, RZ, RZ, UR4 ;  /* 0x00000004ff007e24 */ /* 0x000fe2000f8e00ff */
[----:B------:R-:W-:-:S02]  /*01b0*/  UISETP.NE.AND UP5, UPT, UR11, 0xc, UPT ;  /* 0x0000000c0b00788c */ /* 0x000fc4000bfa5270 */
[----:B------:R-:W-:Y:S02]  /*01c0*/  ULOP3.LUT UR5, UR6, UR8, URZ, 0xfc, !UPT ;  /* 0x0000000806057292 */ /* 0x000fe4000f8efcff */
[----:B------:R1:W-:Y:S02]  /*01d0*/  STL [R1+0x4], R0 ;  /* 0x0000040001007387 */ /* 0x0003e40000100800 */
[----:B------:R-:W-:-:S04]  /*01e0*/  @!UP6 UIADD3 UR12, UPT, UPT, -UR12, 0x100000, URZ ;  /* 0x001000000c0ce890 */ /* 0x000fc8000fffe1ff */
[----:B------:R-:W-:Y:S02]  /*01f0*/  @!UP6 USHF.L.U32 UR13, UR12, 0xb, URZ ;  /* 0x0000000b0c0de899 */ /* 0x000fe400080006ff */
[----:B------:R-:W-:Y:S01]  /*0200*/  @!UP6 USHF.L.U32 UR12, UR12, 0x1, URZ ;  /* 0x000000010c0ce899 */ /* 0x000fe200080006ff */
[----:B------:R-:W-:Y:S01]  /*0210*/  @!UP6 UMOV UR9, 0x400 ;  /* 0x000004000009e882 */ /* 0x000fe20000000000 */
[----:B------:R-:W-:Y:S01]  /*0220*/  IMAD.U32 R7, RZ, RZ, UR5 ;  /* 0x00000005ff077e24 */ /* 0x000fe2000f8e00ff */
[----:B------:R-:W-:Y:S01]  /*0230*/  @!UP6 ULEA UR14, UR16, UR9, 0x18 ;  /* 0x00000009100ee291 */ /* 0x000fe2000f8ec0ff */
[----:B------:R-:W-:Y:S11]  /*0240*/  BRA.U UP6, `(.L_x_0) ;  /* 0x0000000106387547 */ /* 0x000ff6000b800000 */
[----:B------:R-:W2:Y:S02]  /*0250*/  LDCU.64 UR4, c[0x0][0x348] ;  /* 0x00006900ff0477ac */ /* 0x000ea40008000a00 */
[----:B--2---:R-:W-:Y:S02]  /*0260*/  UIADD3 UR10, UP3, UPT, UR4, 0x80, URZ ;  /* 0x00000080040a7890 */ /* 0x004fe4000ff7e0ff */
[----:B------:R-:W-:Y:S02]  /*0270*/  UIADD3 UR8, UP2, UPT, UR4, 0x100, URZ ;  /* 0x0000010004087890 */ /* 0x000fe4000ff5e0ff */
[----:B------:R-:W-:Y:S02]  /*0280*/  UIADD3 UR6, UP1, UPT, UR4, 0x180, URZ ;  /* 0x0000018004067890 */ /* 0x000fe4000ff3e0ff */
[----:B------:R-:W-:Y:S02]  /*0290*/  UIADD3 UR4, UP0, UPT, UR4, 0x200, URZ ;  /* 0x0000020004047890 */ /* 0x000fe4000ff1e0ff */
[----:B------:R-:W-:-:S02]  /*02a0*/  UIADD3.X UR11, UPT, UPT, URZ, UR5, URZ, UP3, !UPT ;  /* 0x00000005ff0b7290 */ /* 0x000fc40009ffe4ff */
[----:B------:R-:W-:Y:S02]  /*02b0*/  UIADD3.X UR9, UPT, UPT, URZ, UR5, URZ, UP2, !UPT ;  /* 0x00000005ff097290 */ /* 0x000fe400097fe4ff */
[----:B------:R-:W-:Y:S02]  /*02c0*/  UIADD3.X UR7, UPT, UPT, URZ, UR5, URZ, UP1, !UPT ;  /* 0x00000005ff077290 */ /* 0x000fe40008ffe4ff */
[----:B------:R-:W-:-:S03]  /*02d0*/  UIADD3.X UR5, UPT, UPT, URZ, UR5, URZ, UP0, !UPT ;  /* 0x00000005ff057290 */ /* 0x000fc600087fe4ff */
[----:B------:R2:W-:Y:S02]  /*02e0*/  UTMACCTL.PF [UR10] ;  /* 0x000000000a0079b9 */ /* 0x0005e40008040000 */
[----:B------:R2:W-:Y:S02]  /*02f0*/  UTMACCTL.PF [UR8] ;  /* 0x00000000080079b9 */ /* 0x0005e40008040000 */
[----:B------:R2:W-:Y:S02]  /*0300*/  UTMACCTL.PF [UR6] ;  /* 0x00000000060079b9 */ /* 0x0005e40008040000 */
[----:B------:R2:W-:Y:S02]  /*0310*/  UTMACCTL.PF [UR4] ;  /* 0x00000000040079b9 */ /* 0x0005e40008040000 */
[----:B--2---:R-:W-:Y:S01]  /*0320*/  NOP ;  /* 0x0000000000007918 */ /* 0x004fe20000000000 */
.L_x_0:
[----:B------:R-:W-:Y:S05]  /*0330*/  BRA.U UP5, `(.L_x_1) ;  /* 0x00000001052c7547 */ /* 0x000fea000b800000 */
[----:B------:R-:W2:Y:S01]  /*0340*/  S2UR UR6, SR_CgaCtaId ;  /* 0x00000000000679c3 */ /* 0x000ea20000008800 */
[----:B------:R-:W-:Y:S01]  /*0350*/  UMOV UR4, 0x400 ;  /* 0x0000040000047882 */ /* 0x000fe20000000000 */
[----:B------:R-:W-:Y:S01]  /*0360*/  UMOV UR5, 0x20 ;  /* 0x0000002000057882 */ /* 0x000fe20000000000 */
[----:B------:R-:W-:Y:S01]  /*0370*/  ELECT P0, URZ, PT ;  /* 0x0000000000ff782f */ /* 0x000fe20003800000 */
[----:B--2---:R-:W-:Y:S02]  /*0380*/  ULEA UR6, UR6, UR4, 0x18 ;  /* 0x0000000406067291 */ /* 0x004fe4000f8ec0ff */
[----:B------:R-:W-:-:S04]  /*0390*/  UIADD3 UR4, UPT, UPT, -UR5, 0x100000, URZ ;  /* 0x0010000005047890 */ /* 0x000fc8000fffe1ff */
[----:B------:R-:W-:Y:S02]  /*03a0*/  USHF.L.U32 UR5, UR4, 0xb, URZ ;  /* 0x0000000b04057899 */ /* 0x000fe400080006ff */
[----:B------:R-:W-:Y:S01]  /*03b0*/  USHF.L.U32 UR4, UR4, 0x1, URZ ;  /* 0x0000000104047899 */ /* 0x000fe200080006ff */
[----:B------:R-:W2:Y:S11]  /*03c0*/  FENCE.VIEW.ASYNC.S ;  /* 0x00000000000073c6 */ /* 0x000eb60000000000 */
[----:B--2---:R2:W3:Y:S01]  /*03d0*/  SYNCS.EXCH.64 URZ, [UR6+0xf0], UR4 ;  /* 0x0000f00406ff75b2 */ /* 0x0044e20008000100 */
[----:B------:R-:W-:Y:S01]  /*03e0*/  NOP ;  /* 0x0000000000007918 */ /* 0x000fe20000000000 */
.L_x_1:
[----:B------:R-:W-:Y:S01]  /*03f0*/  NOP ;  /* 0x0000000000007918 */ /* 0x000fe20000000000 */
[----:B------:R-:W4:Y:S02]  /*0400*/  FENCE.VIEW.ASYNC.S ;  /* 0x00000000000073c6 */ /* 0x000f240000000000 */
[----:B----4-:R4:W1:Y:S01]  /*0410*/  @!UP6 SYNCS.EXCH.64 URZ, [UR14], UR12 ;  /* 0x0000000c0effe5b2 */ /* 0x0108620008000100 */
[----:B------:R4:W2:Y:S01]  /*0420*/  @!UP6 SYNCS.EXCH.64 URZ, [UR14+0x8], UR12 ;  /* 0x0000080c0effe5b2 */ /* 0x0008a20008000100 */
[----:B------:R-:W-:Y:S05]  /*0430*/  BRA.U UP6, `(.L_x_2) ;  /* 0x0000000106707547 */ /* 0x000fea000b800000 */
[----:B--2---:R-:W-:Y:S01]  /*0440*/  UMOV UR4, 0x400 ;  /* 0x0000040000047882 */ /* 0x004fe20000000000 */
[----:B------:R-:W-:Y:S01]  /*0450*/  UMOV UR6, 0x1 ;  /* 0x0000000100067882 */ /* 0x000fe20000000000 */
[----:B------:R-:W-:Y:S02]  /*0460*/  ULEA UR4, UR16, UR4, 0x18 ;  /* 0x0000000410047291 */ /* 0x000fe4000f8ec0ff */
[----:B------:R-:W-:-:S04]  /*0470*/  UIADD3 UR6, UPT, UPT, -UR6, 0x100000, URZ ;  /* 0x0010000006067890 */ /* 0x000fc8000fffe1ff */
[----:B------:R-:W-:Y:S02]  /*0480*/  USHF.L.U32 UR7, UR6, 0xb, URZ ;  /* 0x0000000b06077899 */ /* 0x000fe400080006ff */
[----:B------:R-:W-:Y:S01]  /*0490*/  USHF.L.U32 UR6, UR6, 0x1, URZ ;  /* 0x0000000106067899 */ /* 0x000fe200080006ff */
[----:B------:R-:W-:Y:S02]  /*04a0*/  UMOV UR8, 0x200 ;  /* 0x0000020000087882 */ /* 0x000fe40000000000 */
[----:B------:R-:W-:-:S04]  /*04b0*/  UIADD3 UR8, UPT, UPT, -UR8, 0x100000, URZ ;  /* 0x0010000008087890 */ /* 0x000fc8000fffe1ff */
[----:B------:R-:W-:Y:S02]  /*04c0*/  USHF.L.U32 UR9, UR8, 0xb, URZ ;  /* 0x0000000b08097899 */ /* 0x000fe400080006ff */
[----:B------:R-:W-:Y:S01]  /*04d0*/  USHF.L.U32 UR8, UR8, 0x1, URZ ;  /* 0x0000000108087899 */ /* 0x000fe200080006ff */
[----:B------:R-:W2:Y:S02]  /*04e0*/  FENCE.VIEW.ASYNC.S ;  /* 0x00000000000073c6 */ /* 0x000ea40000000000 */
[----:B--2---:R2:W4:Y:S01]  /*04f0*/  SYNCS.EXCH.64 URZ, [UR4+0x10], UR6 ;  /* 0x0000100604ff75b2 */ /* 0x0045220008000100 */
[----:B------:R2:W3:Y:S01]  /*0500*/  SYNCS.EXCH.64 URZ, [UR4+0x18], UR6 ;  /* 0x0000180604ff75b2 */ /* 0x0004e20008000100 */
[----:B------:R2:W1:Y:S01]  /*0510*/  SYNCS.EXCH.64 URZ, [UR4+0x20], UR6 ;  /* 0x0000200604ff75b2 */ /* 0x0004620008000100 */
        /* <DEDUP_REMOVED lines=13> */
[----:B------:R-:W-:Y:S01]  /*05f0*/  NOP ;  /* 0x0000000000007918 */ /* 0x000fe20000000000 */
.L_x_2:
[----:B------:R-:W-:Y:S05]  /*0600*/  BRA.U UP6, `(.L_x_3) ;  /* 0x0000000106807547 */ /* 0x000fea000b800000 */
[----:B--2---:R-:W-:Y:S01]  /*0610*/  UMOV UR4, 0x400 ;  /* 0x0000040000047882 */ /* 0x004fe20000000000 */
[----:B----4-:R-:W-:Y:S01]  /*0620*/  UMOV UR14, 0x8 ;  /* 0x00000008000e7882 */ /* 0x010fe20000000000 */
[----:B------:R-:W-:Y:S01]  /*0630*/  UMOV UR8, 0x1 ;  /* 0x0000000100087882 */ /* 0x000fe20000000000 */
[----:B------:R-:W-:Y:S02]  /*0640*/  ULEA UR4, UR16, UR4, 0x18 ;  /* 0x0000000410047291 */ /* 0x000fe4000f8ec0ff */
[----:B------:R-:W-:-:S04]  /*0650*/  UIADD3 UR14, UPT, UPT, -UR14, 0x100000, URZ ;  /* 0x001000000e0e7890 */ /* 0x000fc8000fffe1ff */
[----:B------:R-:W-:Y:S02]  /*0660*/  USHF.L.U32 UR15, UR14, 0xb, URZ ;  /* 0x0000000b0e0f7899 */ /* 0x000fe400080006ff */
[----:B------:R-:W-:Y:S01]  /*0670*/  USHF.L.U32 UR14, UR14, 0x1, URZ ;  /* 0x000000010e0e7899 */ /* 0x000fe200080006ff */
[----:B------:R-:W-:Y:S01]  /*0680*/  UMOV UR12, 0x100 ;  /* 0x00000100000c7882 */ /* 0x000fe20000000000 */
        /* <DEDUP_REMOVED lines=10> */
[----:B------:R-:W-:Y:S02]  /*0730*/  USHF.L.U32 UR6, UR6, 0x1, URZ ;  /* 0x0000000106067899 */ /* 0x000fe400080006ff */
        /* <DEDUP_REMOVED lines=10> */
[----:B------:R2:W1:Y:S03]  /*07e0*/  SYNCS.EXCH.64 URZ, [UR4+0xc0], UR6 ;  /* 0x0000c00604ff75b2 */ /* 0x0004660008000100 */
[----:B------:R2:W1:Y:S01]  /*07f0*/  SYNCS.EXCH.64 URZ, [UR4+0xc8], UR10 ;  /* 0x0000c80a04ff75b2 */ /* 0x0004620008000100 */
[----:B------:R-:W-:Y:S01]  /*0800*/  NOP ;  /* 0x0000000000007918 */ /* 0x000fe20000000000 */
.L_x_3:
[----:B------:R-:W-:Y:S01]  /*0810*/  NOP ;  /* 0x0000000000007918 */ /* 0x000fe20000000000 */
[----:B------:R-:W-:Y:S05]  /*0820*/  BRA.U !UP4, `(.L_x_4) ;  /* 0x000000010c087547 */ /* 0x000fea000b800000 */
[----:B-1234-:R-:W-:Y:S01]  /*0830*/  UCGABAR_ARV ;  /* 0x00000000000079c7 */ /* 0x01efe20008000000 */
[----:B------:R-:W-:Y:S05]  /*0840*/  BRA `(.L_x_5) ;  /* 0x0000000000047947 */ /* 0x000fea0003800000 */
.L_x_4:
[----:B-1234-:R-:W-:Y:S01]  /*0850*/  NOP ;  /* 0x0000000000007918 */ /* 0x01efe20000000000 */
.L_x_5:
[----:B------:R-:W-:Y:S05]  /*0860*/  BRA.U !UP4, `(.L_x_6) ;  /* 0x000000010c0c7547 */ /* 0x000fea000b800000 */
[----:B------:R-:W-:Y:S01]  /*0870*/  UCGABAR_WAIT ;  /* 0x0000000000007dc7 */ /* 0x000fe20008000000 */
[----:B------:R-:W-:Y:S01]  /*0880*/  CCTL.IVALL ;  /* 0x00000000ff00798f */ /* 0x000fe20002000000 */
[----:B------:R-:W-:Y:S05]  /*0890*/  BRA `(.L_x_7) ;  /* 0x0000000000047947 */ /* 0x000fea0003800000 */
.L_x_6:
[----:B------:R-:W-:Y:S06]  /*08a0*/  BAR.SYNC.DEFER_BLOCKING 0x0 ;  /* 0x0000000000007b1d */ /* 0x000fec0000010000 */
.L_x_7:
[----:B------:R-:W-:Y:S08]  /*08b0*/  S2UR UR7, SR_CTAID.Y ;  /* 0x00000000000779c3 */ /* 0x000ff00000002600 */
[----:B------:R-:W1:Y:S02]  /*08c0*/  S2UR UR6, SR_CgaSize ;  /* 0x00000000000679c3 */ /* 0x000e640000008a00 */
[----:B-1----:R-:W-:-:S12]  /*08d0*/  UIMAD UR6, UR6, -0xa0, URZ ;  /* 0xffffff60060678a4 */ /* 0x002fd8000f8e02ff */
[----:B------:R-:W1:Y:S01]  /*08e0*/  LDCU UR6, c[0x0][UR6+0x2b4] ;  /* 0x00005680060677ac */ /* 0x000e620008000800 */
[----:B------:R-:W-:Y:S02]  /*08f0*/  I2FP.F32.U32 R4, UR17 ;  /* 0x0000001100047c45 */ /* 0x000fe40008201000 */
[----:B------:R-:W-:Y:S01]  /*0900*/  R2UR UR9, R3 ;  /* 0x00000000030972ca */ /* 0x000fe200000e0000 */
[----:B------:R-:W2:Y:S02]  /*0910*/  S2UR UR4, SR_CgaSize ;  /* 0x00000000000479c3 */ /* 0x000ea40000008a00 */
[----:B--2---:R-:W-:-:S12]  /*0920*/  UIMAD UR4, UR4, -0xa0, URZ ;  /* 0xffffff60040478a4 */ /* 0x004fd8000f8e02ff */
[----:B------:R-:W2:Y:S01]  /*0930*/  LDCU UR4, c[0x0][UR4+0x2b8] ;  /* 0x00005700040477ac */ /* 0x000ea20008000800 */
[----:B------:R-:W-:Y:S08]  /*0940*/  S2UR UR5, SR_CTAID.Z ;  /* 0x00000000000579c3 */ /* 0x000ff00000002700 */
[----:B------:R-:W3:Y:S02]  /*0950*/  S2UR UR8, SR_CgaSize ;  /* 0x00000000000879c3 */ /* 0x000ee40000008a00 */
[----:B---3--:R-:W-:-:S12]  /*0960*/  UIMAD UR8, UR8, -0xa0, URZ ;  /* 0xffffff60080878a4 */ /* 0x008fd8000f8e02ff */
[----:B------:R-:W3:Y:S01]  /*0970*/  LDCU UR8, c[0x0][UR8+0x2b0] ;  /* 0x00005600080877ac */ /* 0x000ee20008000800 */
[----:B------:R-:W-:Y:S01]  /*0980*/  UISETP.GT.AND UP0, UPT, UR9, 0x6, UPT ;  /* 0x000000060900788c */ /* 0x000fe2000bf04270 */
[----:B------:R-:W-:Y:S01]  /*0990*/  I2FP.F32.U32 R2, UR7 ;  /* 0x0000000700027c45 */ /* 0x000fe20008201000 */
[----:B---3--:R-:W-:-:S04]  /*09a0*/  FMUL R4, R4, UR8 ;  /* 0x0000000804047c20 */ /* 0x008fc80008400000 */
[----:B-1----:R-:W-:Y:S01]  /*09b0*/  FMUL R2, R2, UR6 ;  /* 0x0000000602027c20 */ /* 0x002fe20008400000 */
[----:B------:R-:W1:Y:S01]  /*09c0*/  F2I.U32.TRUNC.NTZ R5, R4 ;  /* 0x0000000400057305 */ /* 0x000e62000020f000 */
[----:B------:R-:W-:-:S05]  /*09d0*/  I2FP.F32.U32 R0, UR5 ;  /* 0x0000000500007c45 */ /* 0x000fca0008201000 */
[----:B--2---:R-:W-:Y:S02]  /*09e0*/  FMUL R0, R0, UR4 ;  /* 0x0000000400007c20 */ /* 0x004fe40008400000 */
[----:B------:R-:W2:Y:S01]  /*09f0*/  F2I.U32.TRUNC.NTZ R2, R2 ;  /* 0x0000000200027305 */ /* 0x000ea2000020f000 */
[----:B-1----:R1:W-:Y:S07]  /*0a00*/  STL [R1], R5 ;  /* 0x0000000501007387 */ /* 0x0023ee0000100800 */
[----:B------:R-:W3:Y:S01]  /*0a10*/  F2I.U32.TRUNC.NTZ R0, R0 ;  /* 0x0000000000007305 */ /* 0x000ee2000020f000 */
[----:B------:R-:W-:-:S02]  /*0a20*/  R2UR UR6, R5 ;  /* 0x00000000050672ca */ /* 0x000fc400000e0000 */
[----:B--2---:R-:W-:Y:S02]  /*0a30*/  R2UR UR5, R2 ;  /* 0x00000000020572ca */ /* 0x004fe400000e0000 */
[----:B---3--:R-:W-:-:S11]  /*0a40*/  R2UR UR4, R0 ;  /* 0x00000000000472ca */ /* 0x008fd600000e0000 */
[----:B-1----:R-:W-:Y:S02]  /*0a50*/  IMAD.U32 R5, RZ, RZ, UR5 ;  /* 0x00000005ff057e24 */ /* 0x002fe4000f8e00ff */
[----:B------:R-:W-:Y:S01]  /*0a60*/  IMAD.U32 R4, RZ, RZ, UR4 ;  /* 0x00000004ff047e24 */ /* 0x000fe2000f8e00ff */
[----:B------:R-:W-:Y:S06]  /*0a70*/  BRA.U UP0, `(.L_x_8) ;  /* 0x0000000100447547 */ /* 0x000fec000b800000 */
[----:B------:R-:W-:Y:S01]  /*0a80*/  R2UR UR4, R3 ;  /* 0x00000000030472ca */ /* 0x000fe200000e0000 */
[----:B------:R-:W-:-:S12]  /*0a90*/  IMAD.MOV.U32 R5, RZ, RZ, -0x4 ;  /* 0xfffffffcff057424 */ /* 0x000fd800078e00ff */
[----:B------:R-:W-:-:S05]  /*0aa0*/  IMAD.U32 R4, RZ, RZ, UR4 ;  /* 0x00000004ff047e24 */ /* 0x000fca000f8e00ff */
[----:B------:R-:W-:-:S05]  /*0ab0*/  VIADDMNMX.U32 R4, R5, R4, 0x3, PT ;  /* 0x0000000305047446 */ /* 0x000fca0003800004 */
[----:B------:R-:W-:-:S04]  /*0ac0*/  IMAD.SHL.U32 R9, R4, 0x4, RZ ;  /* 0x0000000404097824 */ /* 0x000fc800078e00ff */
[----:B------:R-:W1:Y:S02]  /*0ad0*/  LDC R4, c[0x2][R9] ;  /* 0x0080000009047b82 */ /* 0x000e640000000800 */
[----:B-1----:R-:W-:-:S04]  /*0ae0*/  SHF.R.S32.HI R5, RZ, 0x1f, R4 ;  /* 0x0000001fff057819 */ /* 0x002fc80000011404 */
.L_x_156:
[----:B------:R-:W-:Y:S05]  /*0af0*/  BRX R4 -0xb00                                                                                                                                                                                                      (*"BRANCH_TARGETS .L_x_157,.L_x_158,.L_x_159,.L_x_10"*) ;  /* 0xfffffff404407949 */ /* 0x000fea000383ffff */
.L_x_159:
[----:B------:R-:W-:-:S08]  /*0b00*/  NOP ;  /* 0x0000000000007918 */ /* 0x000fd00000000000 */
[----:B------:R-:W1:-:S00]  /*0b10*/  USETMAXREG.DEALLOC.CTAPOOL 0x40 ;  /* 0x00000040000079c8 */ /* 0x000e4000080e0500 */
[----:B-1----:R-:W-:Y:S05]  /*0b20*/  BRA `(.L_x_9) ;  /* 0x00000048007c7947 */ /* 0x002fea0003800000 */
.L_x_158:
[----:B------:R-:W-:-:S08]  /*0b30*/  NOP ;  /* 0x0000000000007918 */ /* 0x000fd00000000000 */
[----:B------:R-:W1:-:S00]  /*0b40*/  USETMAXREG.DEALLOC.CTAPOOL 0x40 ;  /* 0x00000040000079c8 */ /* 0x000e4000080e0500 */
[----:B-1----:R-:W-:Y:S05]  /*0b50*/  BRA `(.L_x_9) ;  /* 0x0000004800707947 */ /* 0x002fea0003800000 */
.L_x_157:
[----:B------:R-:W-:-:S08]  /*0b60*/  NOP ;  /* 0x0000000000007918 */ /* 0x000fd00000000000 */
[----:B------:R-:W1:-:S00]  /*0b70*/  USETMAXREG.DEALLOC.CTAPOOL 0x40 ;  /* 0x00000040000079c8 */ /* 0x000e4000080e0500 */
[----:B-1----:R-:W-:Y:S05]  /*0b80*/  BRA `(.L_x_9) ;  /* 0x0000004800647947 */ /* 0x002fea0003800000 */
.L_x_8:
[----:B------:R-:W-:Y:S01]  /*0b90*/  R2UR UR4, R3 ;  /* 0x00000000030472ca */ /* 0x000fe200000e0000 */
[----:B------:R-:W-:-:S12]  /*0ba0*/  IMAD.MOV.U32 R5, RZ, RZ, -0x7 ;  /* 0xfffffff9ff057424 */ /* 0x000fd800078e00ff */
[----:B------:R-:W-:-:S05]  /*0bb0*/  IMAD.U32 R4, RZ, RZ, UR4 ;  /* 0x00000004ff047e24 */ /* 0x000fca000f8e00ff */
[----:B------:R-:W-:-:S05]  /*0bc0*/  VIADDMNMX.U32 R4, R5, R4, 0x8, PT ;  /* 0x0000000805047446 */ /* 0x000fca0003800004 */
[----:B------:R-:W-:-:S04]  /*0bd0*/  IMAD.SHL.U32 R9, R4, 0x4, RZ ;  /* 0x0000000404097824 */ /* 0x000fc800078e00ff */
[----:B------:R-:W1:Y:S02]  /*0be0*/  LDC R4, c[0x2][R9+0x10] ;  /* 0x0080040009047b82 */ /* 0x000e640000000800 */
[----:B-1----:R-:W-:-:S04]  /*0bf0*/  SHF.R.S32.HI R5, RZ, 0x1f, R4 ;  /* 0x0000001fff057819 */ /* 0x002fc80000011404 */
.L_x_161:
[----:B------:R-:W-:Y:S05]  /*0c00*/  BRX R4 -0xc10                                                                                                                                                                                                      (*"BRANCH_TARGETS .L_x_162,.L_x_163,.L_x_169"*) ;  /* 0xfffffff004fc7949 */ /* 0x000fea000383ffff */
.L_x_163:
[----:B------:R-:W-:-:S13]  /*0c10*/  R2UR UR4, R3 ;  /* 0x00000000030472ca */ /* 0x000fda00000e0000 */
[----:B------:R-:W-:-:S09]  /*0c20*/  UISETP.NE.AND UP0, UPT, UR4, 0xf, UPT ;  /* 0x0000000f0400788c */ /* 0x000fd2000bf05270 */
[----:B------:R-:W-:Y:S05]  /*0c30*/  BRA.U UP0, `(.L_x_10) ;  /* 0x00000025002c7547 */ /* 0x000fea000b800000 */
[----:B------:R-:W-:-:S08]  /*0c40*/  NOP ;  /* 0x0000000000007918 */ /* 0x000fd00000000000 */
[----:B------:R-:W1:-:S00]  /*0c50*/  USETMAXREG.DEALLOC.CTAPOOL 0x40 ;  /* 0x00000040000079c8 */ /* 0x000e4000080e0500 */
[----:B-1----:R-:W-:Y:S05]  /*0c60*/  BRA `(.L_x_9) ;  /* 0x00000048002c7947 */ /* 0x002fea0003800000 */
.L_x_162:
[----:B------:R-:W-:-:S08]  /*0c70*/  NOP ;  /* 0x0000000000007918 */ /* 0x000fd00000000000 */
[----:B------:R-:W1:-:S00]  /*0c80*/  USETMAXREG.DEALLOC.CTAPOOL 0x40 ;  /* 0x00000040000079c8 */ /* 0x000e4000080e0500 */
[----:B-1----:R-:W-:Y:S05]  /*0c90*/  BRA `(.L_x_9) ;  /* 0x0000004800207947 */ /* 0x002fea0003800000 */
.L_x_169:
[----:B------:R-:W-:-:S13]  /*0ca0*/  R2UR UR4, R8 ;  /* 0x00000000080472ca */ /* 0x000fda00000e0000 */
[----:B------:R-:W-:Y:S01]  /*0cb0*/  UISETP.NE.AND UP6, UPT, UR4, URZ, UPT ;  /* 0x000000ff0400728c */ /* 0x000fe2000bfc5270 */
[----:B------:R-:W1:-:S00]  /*0cc0*/  USETMAXREG.DEALLOC.CTAPOOL 0x40 ;  /* 0x00000040000079c8 */ /* 0x000e4000080e0500 */
[----:B------:R-:W-:Y:S01]  /*0cd0*/  UMOV UR14, 0x400 ;  /* 0x00000400000e7882 */ /* 0x000fe20000000000 */
[----:B-1----:R-:W-:Y:S01]  /*0ce0*/  IMAD.MOV.U32 R5, RZ, RZ, -0x80000000 ;  /* 0x80000000ff057424 */ /* 0x002fe200078e00ff */
[----:B------:R-:W-:Y:S01]  /*0cf0*/  ULEA UR14, UR16, UR14, 0x18 ;  /* 0x0000000e100e7291 */ /* 0x000fe2000f8ec0ff */
[----:B------:R-:W-:Y:S01]  /*0d00*/  R2UR UR18, R8 ;  /* 0x00000000081272ca */ /* 0x000fe200000e0000 */
[----:B------:R-:W1:Y:S01]  /*0d10*/  LDCU UR6, c[0x0][0x38c] ;  /* 0x00007180ff0677ac */ /* 0x000e620008000800 */
[----:B------:R-:W-:Y:S02]  /*0d20*/  R2UR UR20, R2 ;  /* 0x00000000021472ca */ /* 0x000fe400000e0000 */
[----:B------:R-:W-:Y:S01]  /*0d30*/  R2UR UR19, R0 ;  /* 0x00000000001372ca */ /* 0x000fe200000e0000 */
[----:B------:R-:W2:Y:S03]  /*0d40*/  LDCU.64 UR16, c[0x0][0x348] ;  /* 0x00006900ff1077ac */ /* 0x000ea60008000a00 */
[----:B------:R-:W3:Y:S01]  /*0d50*/  SYNCS.PHASECHK.TRANS64.TRYWAIT P0, [UR14+0x48], R5 ;  /* 0x00004805ff0075a7 */ /* 0x000ee2000800110e */
[----:B------:R-:W4:Y:S01]  /*0d60*/  LDCU.64 UR8, c[0x0][0x348] ;  /* 0x00006900ff0877ac */ /* 0x000f220008000a00 */
[----:B------:R-:W5:Y:S01]  /*0d70*/  LDCU.64 UR12, c[0x0][0x348] ;  /* 0x00006900ff0c77ac */ /* 0x000f620008000a00 */
[----:B------:R-:W-:-:S02]  /*0d80*/  UIADD3 UR33, UPT, UPT, UR14, 0x10, URZ ;  /* 0x000000100e217890 */ /* 0x000fc4000fffe0ff */
[----:B-1----:R-:W-:Y:S02]  /*0d90*/  UIADD3 UR4, UPT, UPT, -UR6, URZ, URZ ;  /* 0x000000ff06047290 */ /* 0x002fe4000fffe1ff */
[----:B------:R-:W-:Y:S02]  /*0da0*/  UIADD3 UR7, UPT, UPT, UR6, -0x1, URZ ;  /* 0xffffffff06077890 */ /* 0x000fe4000fffe0ff */
[----:B------:R-:W-:Y:S02]  /*0db0*/  USHF.R.S32.HI UR4, URZ, 0x1f, UR4 ;  /* 0x0000001fff047899 */ /* 0x000fe40008011404 */
[----:B------:R-:W-:Y:S02]  /*0dc0*/  USHF.R.S32.HI UR5, URZ, 0x1f, UR7 ;  /* 0x0000001fff057899 */ /* 0x000fe40008011407 */
[----:B------:R-:W-:Y:S02]  /*0dd0*/  ULEA.HI UR4, UR4, -UR6, URZ, 0x7 ;  /* 0x8000000604047291 */ /* 0x000fe4000f8f38ff */
[----:B------:R-:W-:-:S02]  /*0de0*/  UISETP.GT.AND UP3, UPT, UR6, URZ, UPT ;  /* 0x000000ff0600728c */ /* 0x000fc4000bf64270 */
[----:B------:R-:W-:Y:S02]  /*0df0*/  ULEA.HI UR5, UR5, UR7, URZ, 0x7 ;  /* 0x0000000705057291 */ /* 0x000fe4000f8f38ff */
[----:B------:R-:W-:Y:S02]  /*0e00*/  USHF.R.S32.HI UR4, URZ, 0x7, UR4 ;  /* 0x00000007ff047899 */ /* 0x000fe40008011404 */
[----:B------:R-:W-:Y:S02]  /*0e10*/  ULEA.HI.SX32 UR23, UR5, 0x1, 0x19 ;  /* 0x0000000105177891 */ /* 0x000fe4000f8fcaff */
[----:B------:R-:W-:Y:S02]  /*0e20*/  UIADD3 UR4, UPT, UPT, -UR4, URZ, URZ ;  /* 0x000000ff04047290 */ /* 0x000fe4000fffe1ff */
[----:B------:R-:W-:Y:S02]  /*0e30*/  ULOP3.LUT UR33, UR33, 0xfefffc10, URZ, 0xc0, !UPT ;  /* 0xfefffc1021217892 */ /* 0x000fe4000f8ec0ff */
[----:B--2---:R-:W-:-:S02]  /*0e40*/  UIADD3 UR15, UP0, UPT, UR16, 0x100, URZ ;  /* 0x00000100100f7890 */ /* 0x004fc4000ff1e0ff */
[----:B----4-:R-:W-:Y:S01]  /*0e50*/  UIADD3 UR10, UP2, UPT, UR8, 0x100, URZ ;  /* 0x00000100080a7890 */ /* 0x010fe2000ff5e0ff */
[----:B------:R-:W-:Y:S01]  /*0e60*/  @!UP3 UMOV UR23, UR4 ;  /* 0x000000040017bc82 */ /* 0x000fe20008000000 */
[----:B-----5:R-:W-:Y:S02]  /*0e70*/  UIADD3 UR6, UP1, UPT, UR12, 0x100, URZ ;  /* 0x000001000c067890 */ /* 0x020fe4000ff3e0ff */
[----:B------:R-:W-:Y:S02]  /*0e80*/  UIADD3 UR21, UPT, UPT, UR23, -0x1, URZ ;  /* 0xffffffff17157890 */ /* 0x000fe4000fffe0ff */
[----:B------:R-:W-:Y:S02]  /*0e90*/  UIADD3.X UR5, UPT, UPT, URZ, UR17, URZ, UP0, !UPT ;  /* 0x00000011ff057290 */ /* 0x000fe400087fe4ff */
[----:B------:R-:W-:Y:S02]  /*0ea0*/  USHF.L.U32 UR27, UR21, 0x7, URZ ;  /* 0x00000007151b7899 */ /* 0x000fe400080006ff */
[----:B------:R-:W-:Y:S01]  /*0eb0*/  IMAD.U32 R20, RZ, RZ, UR21 ;  /* 0x00000015ff147e24 */ /* 0x000fe2000f8e00ff */
[----:B------:R-:W-:Y:S01]  /*0ec0*/  UMOV UR34, URZ ;  /* 0x000000ff00227c82 */ /* 0x000fe20008000000 */
[----:B------:R-:W-:Y:S01]  /*0ed0*/  ULEA UR35, UR18, UR27, 0x6 ;  /* 0x0000001b12237291 */ /* 0x000fe2000f8e30ff */
[----:B------:R-:W-:Y:S01]  /*0ee0*/  UMOV UR36, UR20 ;  /* 0x0000001400247c82 */ /* 0x000fe20008000000 */
[----:B------:R-:W-:Y:S01]  /*0ef0*/  UMOV UR37, UR19 ;  /* 0x0000001300257c82 */ /* 0x000fe20008000000 */
[----:B------:R-:W-:-:S02]  /*0f00*/  UIADD3.X UR11, UPT, UPT, URZ, UR9, URZ, UP2, !UPT ;  /* 0x00000009ff0b7290 */ /* 0x000fc400097fe4ff */
[----:B------:R-:W-:Y:S02]  /*0f10*/  UIADD3.X UR7, UPT, UPT, URZ, UR13, URZ, UP1, !UPT ;  /* 0x0000000dff077290 */ /* 0x000fe40008ffe4ff */
[----:B------:R-:W-:Y:S02]  /*0f20*/  UIADD3 UR32, UPT, UPT, UR14, 0xc800, URZ ;  /* 0x0000c8000e207890 */ /* 0x000fe4000fffe0ff */
[----:B------:R-:W-:Y:S02]  /*0f30*/  UIADD3 UR16, UPT, UPT, UR14, 0xe800, URZ ;  /* 0x0000e8000e107890 */ /* 0x000fe4000fffe0ff */
[----:B------:R-:W-:Y:S01]  /*0f40*/  UIADD3 UR8, UPT, UPT, UR14, 0x10800, URZ ;  /* 0x000108000e087890 */ /* 0x000fe2000fffe0ff */
[----:B------:R-:W-:Y:S01]  /*0f50*/  UMOV UR18, 0x40 ;  /* 0x0000004000127882 */ /* 0x000fe20000000000 */
[----:B------:R-:W-:Y:S01]  /*0f60*/  UMOV UR21, UR19 ;  /* 0x0000001300157c82 */ /* 0x000fe20008000000 */
[----:B------:R-:W-:Y:S01]  /*0f70*/  UMOV UR17, UR33 ;  /* 0x0000002100117c82 */ /* 0x000fe20008000000 */
[----:B---3--:R-:W-:Y:S08]  /*0f80*/  @!P0 BRA `(.L_x_11) ;  /* 0x000000b400c88947 */ /* 0x008ff00003800000 */
.L_x_93:
[----:B------:R-:W-:Y:S05]  /*0f90*/  BRA.U UP6, `(.L_x_12) ;  /* 0x00000001060c7547 */ /* 0x000fea000b800000 */
[----:B------:R-:W-:-:S13]  /*0fa0*/  ELECT P0, URZ, PT ;  /* 0x0000000000ff782f */ /* 0x000fda0003800000 */
[----:B-1----:R-:W-:-:S04]  /*0fb0*/  @P0 MOV R4, 0xc000 ;  /* 0x0000c00000040802 */ /* 0x002fc80000000f00 */
[----:B------:R2:W-:Y:S03]  /*0fc0*/  @P0 SYNCS.ARRIVE.TRANS64 RZ, [UR14+0x10], R4 ;  /* 0x00001004ffff09a7 */ /* 0x0005e6000800000e */
.L_x_12:
[----:B-12---:R-:W2:Y:S01]  /*0fd0*/  LDL R4, [R1] ;  /* 0x0000000001047983 */ /* 0x006ea20000100800 */
[----:B------:R-:W-:Y:S01]  /*0fe0*/  R2UR UR25, R2 ;  /* 0x00000000021972ca */ /* 0x000fe200000e0000 */
[----:B------:R-:W-:Y:S01]  /*0ff0*/  UMOV UR19, UR35 ;  /* 0x0000002300137c82 */ /* 0x000fe20008000000 */
[----:B------:R-:W-:Y:S01]  /*1000*/  R2UR UR24, R0 ;  /* 0x00000000001872ca */ /* 0x000fe200000e0000 */
[----:B------:R1:W-:Y:S01]  /*1010*/  UTMALDG.4D.2CTA [UR32], [UR10], desc[URZ] ;  /* 0x0000ff200a0075b4 */ /* 0x0003e20008219000 */
[----:B------:R-:W-:Y:S01]  /*1020*/  UMOV UR9, UR33 ;  /* 0x0000002100097c82 */ /* 0x000fe20008000000 */
[----:B------:R-:W-:Y:S01]  /*1030*/  UMOV UR4, UR15 ;  /* 0x0000000f00047c82 */ /* 0x000fe20008000000 */
[----:B------:R-:W-:Y:S01]  /*1040*/  R2UR UR26, R8 ;  /* 0x00000000081a72ca */ /* 0x000fe200000e0000 */
[----:B------:R3:W-:Y:S06]  /*1050*/  UTMALDG.4D.2CTA [UR16], [UR6], desc[URZ] ;  /* 0x0000ff10060075b4 */ /* 0x0007ec0008219000 */
[----:B------:R-:W-:-:S02]  /*1060*/  UMOV UR12, UR25 ;  /* 0x00000019000c7c82 */ /* 0x000fc40008000000 */
[----:B------:R-:W-:Y:S01]  /*1070*/  UMOV UR13, UR24 ;  /* 0x00000018000d7c82 */ /* 0x000fe20008000000 */
[----:B-1----:R-:W-:Y:S01]  /*1080*/  UMOV UR10, 0x80 ;  /* 0x00000080000a7882 */ /* 0x002fe20000000000 */
[----:B------:R-:W-:Y:S01]  /*1090*/  UMOV UR11, UR35 ;  /* 0x00000023000b7c82 */ /* 0x000fe20008000000 */
[----:B------:R-:W-:Y:S01]  /*10a0*/  ULOP3.LUT UR33, UR14, 0xfefffc00, URZ, 0xc0, !UPT ;  /* 0xfefffc000e217892 */ /* 0x000fe2000f8ec0ff */
[----:B------:R1:W-:Y:S01]  /*10b0*/  UTMALDG.4D.2CTA [UR8], [UR4], desc[URZ] ;  /* 0x0000ff08040075b4 */ /* 0x0003e20008219000 */
[----:B------:R-:W4:Y:S01]  /*10c0*/  SYNCS.PHASECHK.TRANS64.TRYWAIT P0, [UR14+0x8], R5 ;  /* 0x00000805ff0075a7 */ /* 0x000f22000800110e */
[----:B------:R-:W-:Y:S01]  /*10d0*/  UMOV UR34, URZ ;  /* 0x000000ff00227c82 */ /* 0x000fe20008000000 */
[----:B------:R-:W-:Y:S01]  /*10e0*/  UMOV UR36, UR25 ;  /* 0x0000001900247c82 */ /* 0x000fe20008000000 */
[----:B------:R-:W-:Y:S01]  /*10f0*/  UMOV UR37, UR24 ;  /* 0x0000001800257c82 */ /* 0x000fe20008000000 */
[----:B---3--:R-:W-:Y:S01]  /*1100*/  UMOV UR18, 0x40 ;  /* 0x0000004000127882 */ /* 0x008fe20000000000 */
[----:B------:R-:W-:-:S02]  /*1110*/  UIADD3 UR32, UPT, UPT, UR14, 0x800, URZ ;  /* 0x000008000e207890 */ /* 0x000fc4000fffe0ff */
[----:B------:R-:W-:Y:S01]  /*1120*/  UIADD3 UR16, UPT, UPT, UR14, 0x4800, URZ ;  /* 0x000048000e107890 */ /* 0x000fe2000fffe0ff */
[----:B------:R-:W-:Y:S01]  /*1130*/  UMOV UR20, UR25 ;  /* 0x0000001900147c82 */ /* 0x000fe20008000000 */
[----:B------:R-:W-:Y:S01]  /*1140*/  UMOV UR21, UR24 ;  /* 0x0000001800157c82 */ /* 0x000fe20008000000 */
[----:B------:R-:W-:Y:S01]  /*1150*/  UMOV UR17, UR33 ;  /* 0x0000002100117c82 */ /* 0x000fe20008000000 */
[----:B-1----:R-:W1:Y:S01]  /*1160*/  LDCU.64 UR4, c[0x0][0x348] ;  /* 0x00006900ff0477ac */ /* 0x002e620008000a00 */
[----:B------:R-:W3:Y:S01]  /*1170*/  LDCU.64 UR8, c[0x0][0x348] ;  /* 0x00006900ff0877ac */ /* 0x000ee20008000a00 */
[----:B------:R-:W5:Y:S01]  /*1180*/  LDCU.64 UR10, c[0x0][0x348] ;  /* 0x00006900ff0a77ac */ /* 0x000f620008000a00 */
[----:B-1----:R-:W-:Y:S02]  /*1190*/  UIADD3 UR6, UP2, UPT, UR4, 0x80, URZ ;  /* 0x0000008004067890 */ /* 0x002fe4000ff5e0ff */
[----:B---3--:R-:W-:Y:S02]  /*11a0*/  UIADD3 UR4, UP1, UPT, UR8, 0x80, URZ ;  /* 0x0000008008047890 */ /* 0x008fe4000ff3e0ff */
[----:B------:R-:W-:-:S02]  /*11b0*/  UIADD3.X UR7, UPT, UPT, URZ, UR5, URZ, UP2, !UPT ;  /* 0x00000005ff077290 */ /* 0x000fc400097fe4ff */
[----:B------:R-:W-:Y:S02]  /*11c0*/  UIADD3.X UR5, UPT, UPT, URZ, UR9, URZ, UP1, !UPT ;  /* 0x00000009ff057290 */ /* 0x000fe40008ffe4ff */
[----:B------:R-:W-:Y:S01]  /*11d0*/  UIADD3 UR8, UPT, UPT, UR14, 0x8800, URZ ;  /* 0x000088000e087890 */ /* 0x000fe2000fffe0ff */
[----:B--2---:R-:W-:-:S13]  /*11e0*/  R2UR UR22, R4 ;  /* 0x00000000041672ca */ /* 0x004fda00000e0000 */
[----:B------:R-:W-:Y:S02]  /*11f0*/  ULEA UR35, UR22, UR26, 0x1 ;  /* 0x0000001a16237291 */ /* 0x000fe4000f8e08ff */
[----:B-----5:R-:W-:Y:S02]  /*1200*/  UIADD3 UR22, UP0, UPT, UR10, 0x80, URZ ;  /* 0x000000800a167890 */ /* 0x020fe4000ff1e0ff */
[----:B------:R-:W-:Y:S02]  /*1210*/  USHF.L.U32 UR35, UR35, 0x7, URZ ;  /* 0x0000000723237899 */ /* 0x000fe400080006ff */
[----:B------:R-:W-:-:S05]  /*1220*/  UIADD3.X UR15, UPT, UPT, URZ, UR11, URZ, UP0, !UPT ;  /* 0x0000000bff0f7290 */ /* 0x000fca00087fe4ff */
[----:B------:R-:W-:Y:S01]  /*1230*/  UMOV UR19, UR35 ;  /* 0x0000002300137c82 */ /* 0x000fe20008000000 */
[----:B----4-:R-:W-:Y:S06]  /*1240*/  @!P0 BRA `(.L_x_13) ;  /* 0x000000b400388947 */ /* 0x010fec0003800000 */
.L_x_95:
[----:B------:R-:W-:Y:S05]  /*1250*/  BRA.U UP6, `(.L_x_14) ;  /* 0x00000001060c7547 */ /* 0x000fea000b800000 */
[----:B------:R-:W-:-:S13]  /*1260*/  ELECT P0, URZ, PT ;  /* 0x0000000000ff782f */ /* 0x000fda0003800000 */
[----:B-1----:R-:W-:-:S04]  /*1270*/  @P0 MOV R4, 0x18000 ;  /* 0x0001800000040802 */ /* 0x002fc80000000f00 */
[----:B------:R2:W-:Y:S03]  /*1280*/  @P0 SYNCS.ARRIVE.TRANS64 RZ, [UR14], R4 ;  /* 0x00000004ffff09a7 */ /* 0x0005e6000800000e */
.L_x_14:
[----:B------:R-:W-:Y:S01]  /*1290*/  R2UR UR25, R2 ;  /* 0x00000000021972ca */ /* 0x000fe200000e0000 */
[----:B------:R-:W-:Y:S01]  /*12a0*/  UTMALDG.4D.2CTA [UR32], [UR6], desc[URZ] ;  /* 0x0000ff20060075b4 */ /* 0x000fe20008219000 */
[----:B------:R-:W-:Y:S01]  /*12b0*/  R2UR UR24, R0 ;  /* 0x00000000001872ca */ /* 0x000fe200000e0000 */
[----:B------:R-:W-:Y:S01]  /*12c0*/  UMOV UR10, 0x80 ;  /* 0x00000080000a7882 */ /* 0x000fe20000000000 */
[----:B------:R-:W-:Y:S01]  /*12d0*/  UMOV UR11, UR35 ;  /* 0x00000023000b7c82 */ /* 0x000fe20008000000 */
[----:B------:R-:W-:Y:S01]  /*12e0*/  UMOV UR9, UR33 ;  /* 0x0000002100097c82 */ /* 0x000fe20008000000 */
[----:B------:R-:W-:Y:S01]  /*12f0*/  R2UR UR26, R8 ;  /* 0x00000000081a72ca */ /* 0x000fe200000e0000 */
[----:B------:R3:W-:Y:S06]  /*1300*/  UTMALDG.4D.2CTA [UR16], [UR4], desc[URZ] ;  /* 0x0000ff10040075b4 */ /* 0x0007ec0008219000 */
[----:B------:R-:W-:Y:S01]  /*1310*/  UMOV UR12, UR25 ;  /* 0x00000019000c7c82 */ /* 0x000fe20008000000 */
[----:B------:R-:W-:Y:S01]  /*1320*/  UMOV UR28, UR25 ;  /* 0x00000019001c7c82 */ /* 0x000fe20008000000 */
[----:B------:R-:W-:Y:S01]  /*1330*/  UMOV UR13, UR24 ;  /* 0x00000018000d7c82 */ /* 0x000fe20008000000 */
[----:B------:R-:W-:-:S03]  /*1340*/  UMOV UR29, UR24 ;  /* 0x00000018001d7c82 */ /* 0x000fc60008000000 */
[----:B------:R-:W-:-:S04]  /*1350*/  UIMAD UR74, UR26, 0x60, URZ ;  /* 0x000000601a4a78a4 */ /* 0x000fc8000f8e02ff */
[----:B------:R-:W-:Y:S02]  /*1360*/  UIADD3 UR66, UPT, UPT, UR74, 0x20, URZ ;  /* 0x000000204a427890 */ /* 0x000fe4000fffe0ff */
[----:B------:R-:W-:Y:S01]  /*1370*/  UIADD3 UR58, UPT, UPT, UR74, 0x40, URZ ;  /* 0x000000404a3a7890 */ /* 0x000fe2000fffe0ff */
[----:B------:R-:W-:Y:S01]  /*1380*/  UMOV UR26, UR74 ;  /* 0x0000004a001a7c82 */ /* 0x000fe20008000000 */
[----:B---3--:R-:W-:Y:S01]  /*1390*/  UMOV UR4, UR22 ;  /* 0x0000001600047c82 */ /* 0x008fe20008000000 */
[----:B------:R-:W-:Y:S01]  /*13a0*/  UMOV UR5, UR15 ;  /* 0x0000000f00057c82 */ /* 0x000fe20008000000 */
[----:B------:R-:W-:Y:S01]  /*13b0*/  UMOV UR20, UR25 ;  /* 0x0000001900147c82 */ /* 0x000fe20008000000 */
[----:B------:R3:W-:Y:S01]  /*13c0*/  UTMALDG.4D.2CTA [UR8], [UR4], desc[URZ] ;  /* 0x0000ff08040075b4 */ /* 0x0007e20008219000 */
[----:B------:R-:W4:Y:S01]  /*13d0*/  SYNCS.PHASECHK.TRANS64.TRYWAIT P0, [UR14+0x50], R5 ;  /* 0x00005005ff0075a7 */ /* 0x000f22000800110e */
[----:B------:R-:W-:Y:S01]  /*13e0*/  UIADD3 UR25, UPT, UPT, UR14, 0x18, URZ ;  /* 0x000000180e197890 */ /* 0x000fe2000fffe0ff */
[----:B------:R-:W-:Y:S01]  /*13f0*/  UMOV UR21, UR24 ;  /* 0x0000001800157c82 */ /* 0x000fe20008000000 */
[----:B------:R-:W-:-:S02]  /*1400*/  UIADD3 UR24, UPT, UPT, UR14, 0x12800, URZ ;  /* 0x000128000e187890 */ /* 0x000fc4000fffe0ff */
[----:B------:R-:W-:Y:S02]  /*1410*/  ULOP3.LUT UR25, UR25, 0xfefffc18, URZ, 0xc0, !UPT ;  /* 0xfefffc1819197892 */ /* 0x000fe4000f8ec0ff */
[----:B------:R-:W-:Y:S01]  /*1420*/  UIADD3 UR16, UPT, UPT, UR14, 0x14800, URZ ;  /* 0x000148000e107890 */ /* 0x000fe2000fffe0ff */
[----:B------:R-:W-:Y:S01]  /*1430*/  UMOV UR18, UR66 ;  /* 0x0000004200127c82 */ /* 0x000fe20008000000 */
[----:B------:R-:W-:-:S03]  /*1440*/  UMOV UR19, UR27 ;  /* 0x0000001b00137c82 */ /* 0x000fc60008000000 */
[----:B------:R-:W-:Y:S01]  /*1450*/  UMOV UR17, UR25 ;  /* 0x0000001900117c82 */ /* 0x000fe20008000000 */
[----:B---3--:R-:W3:Y:S01]  /*1460*/  LDCU.64 UR4, c[0x0][0x348] ;  /* 0x00006900ff0477ac */ /* 0x008ee20008000a00 */
[----:B------:R-:W5:Y:S01]  /*1470*/  LDCU.64 UR8, c[0x0][0x348] ;  /* 0x00006900ff0877ac */ /* 0x000f620008000a00 */
[----:B------:R-:W1:Y:S01]  /*1480*/  LDCU.64 UR10, c[0x0][0x348] ;  /* 0x00006900ff0a77ac */ /* 0x000e620008000a00 */
[----:B---3--:R-:W-:Y:S02]  /*1490*/  UIADD3 UR6, UP2, UPT, UR4, 0x180, URZ ;  /* 0x0000018004067890 */ /* 0x008fe4000ff5e0ff */
[----:B-----5:R-:W-:Y:S02]  /*14a0*/  UIADD3 UR4, UP1, UPT, UR8, 0x180, URZ ;  /* 0x0000018008047890 */ /* 0x020fe4000ff3e0ff */
[----:B------:R-:W-:Y:S02]  /*14b0*/  UIADD3.X UR7, UPT, UPT, URZ, UR5, URZ, UP2, !UPT ;  /* 0x00000005ff077290 */ /* 0x000fe400097fe4ff */
[----:B-1----:R-:W-:-:S02]  /*14c0*/  UIADD3 UR15, UP0, UPT, UR10, 0x180, URZ ;  /* 0x000001800a0f7890 */ /* 0x002fc4000ff1e0ff */
[----:B------:R-:W-:Y:S02]  /*14d0*/  UIADD3.X UR5, UPT, UPT, URZ, UR9, URZ, UP1, !UPT ;  /* 0x00000009ff057290 */ /* 0x000fe40008ffe4ff */
[----:B------:R-:W-:Y:S01]  /*14e0*/  UIADD3 UR8, UPT, UPT, UR14, 0x16800, URZ ;  /* 0x000168000e087890 */ /* 0x000fe2000fffe0ff */
[----:B----4-:R-:W-:Y:S11]  /*14f0*/  @!P0 BRA `(.L_x_15) ;  /* 0x000000b000ac8947 */ /* 0x010ff60003800000 */
.L_x_97:
[----:B------:R-:W-:Y:S05]  /*1500*/  BRA.U UP6, `(.L_x_16) ;  /* 0x00000001060c7547 */ /* 0x000fea000b800000 */
[----:B------:R-:W-:-:S13]  /*1510*/  ELECT P0, URZ, PT ;  /* 0x0000000000ff782f */ /* 0x000fda0003800000 */
[----:B-12---:R-:W-:-:S04]  /*1520*/  @P0 MOV R4, 0xc000 ;  /* 0x0000c00000040802 */ /* 0x006fc80000000f00 */
[----:B------:R3:W-:Y:S03]  /*1530*/  @P0 SYNCS.ARRIVE.TRANS64 RZ, [UR14+0x18], R4 ;  /* 0x00001804ffff09a7 */ /* 0x0007e6000800000e */
.L_x_16:
[----:B------:R-:W-:Y:S01]  /*1540*/  UTMALDG.4D.2CTA [UR24], [UR6], desc[URZ] ;  /* 0x0000ff18060075b4 */ /* 0x000fe20008219000 */
[----:B------:R-:W-:Y:S01]  /*1550*/  R2UR UR9, R0 ;  /* 0x00000000000972ca */ /* 0x000fe200000e0000 */
[----:B------:R-:W-:Y:S01]  /*1560*/  UMOV UR10, UR58 ;  /* 0x0000003a000a7c82 */ /* 0x000fe20008000000 */
[----:B------:R-:W-:Y:S01]  /*1570*/  R2UR UR12, R2 ;  /* 0x00000000020c72ca */ /* 0x000fe200000e0000 */
[----:B-1----:R-:W-:Y:S01]  /*1580*/  IMAD.MOV.U32 R11, RZ, RZ, 0x1 ;  /* 0x00000001ff0b7424 */ /* 0x002fe200078e00ff */
[----:B------:R1:W-:Y:S09]  /*1590*/  UTMALDG.4D.2CTA [UR16], [UR4], desc[URZ] ;  /* 0x0000ff10040075b4 */ /* 0x0003f20008219000 */
[----:B------:R-:W-:Y:S01]  /*15a0*/  UMOV UR13, UR9 ;  /* 0x00000009000d7c82 */ /* 0x000fe20008000000 */
[----:B------:R-:W-:Y:S01]  /*15b0*/  UMOV UR9, UR25 ;  /* 0x0000001900097c82 */ /* 0x000fe20008000000 */
[----:B-1----:R-:W-:-:S02]  /*15c0*/  UIADD3.X UR5, UPT, UPT, URZ, UR11, URZ, UP0, !UPT ;  /* 0x0000000bff057290 */ /* 0x002fc400087fe4ff */
[----:B------:R-:W-:Y:S01]  /*15d0*/  UISETP.GE.AND UP0, UPT, UR23, 0x2, UPT ;  /* 0x000000021700788c */ /* 0x000fe2000bf06270 */
[----:B------:R-:W-:Y:S01]  /*15e0*/  UMOV UR11, UR27 ;  /* 0x0000001b000b7c82 */ /* 0x000fe20008000000 */
[----:B------:R-:W-:-:S05]  /*15f0*/  UMOV UR4, UR15 ;  /* 0x0000000f00047c82 */ /* 0x000fca0008000000 */
[----:B------:R1:W-:Y:S02]  /*1600*/  UTMALDG.4D.2CTA [UR8], [UR4], desc[URZ] ;  /* 0x0000ff08040075b4 */ /* 0x0003e40008219000 */
[----:B-1----:R-:W-:Y:S01]  /*1610*/  UMOV UR4, 0x2 ;  /* 0x0000000200047882 */ /* 0x002fe20000000000 */
[----:B------:R-:W-:Y:S05]  /*1620*/  BRA.U !UP0, `(.L_x_17) ;  /* 0x0000001908047547 */ /* 0x000fea000b800000 */
[----:B------:R-:W-:Y:S01]  /*1630*/  UISETP.NE.AND UP0, UPT, UR23, 0x2, UPT ;  /* 0x000000021700788c */ /* 0x000fe2000bf05270 */
[----:B------:R-:W-:Y:S01]  /*1640*/  HFMA2 R11, -RZ, RZ, 0, 5.9604644775390625e-08 ;  /* 0x00000001ff0b7431 */ /* 0x000fe200000001ff */
[----:B------:R-:W-:Y:S01]  /*1650*/  UMOV UR22, URZ ;  /* 0x000000ff00167c82 */ /* 0x000fe20008000000 */
[----:B------:R-:W-:-:S06]  /*1660*/  UMOV UR4, 0x2 ;  /* 0x0000000200047882 */ /* 0x000fcc0000000000 */
[----:B------:R-:W-:Y:S05]  /*1670*/  BRA.U !UP0, `(.L_x_18) ;  /* 0x0000001108187547 */ /* 0x000fea000b800000 */
[----:B------:R-:W1:Y:S01]  /*1680*/  LDCU.64 UR6, c[0x0][0x348] ;  /* 0x00006900ff0677ac */ /* 0x000e620008000a00 */
[----:B------:R-:W-:Y:S01]  /*1690*/  R2UR UR4, R20 ;  /* 0x00000000140472ca */ /* 0x000fe200000e0000 */
[----:B------:R-:W-:Y:S01]  /*16a0*/  IMAD.MOV.U32 R11, RZ, RZ, 0x1 ;  /* 0x00000001ff0b7424 */ /* 0x000fe200078e00ff */
[----:B------:R-:W-:Y:S01]  /*16b0*/  R2UR UR5, R8 ;  /* 0x00000000080572ca */ /* 0x000fe200000e0000 */
[----:B------:R-:W-:Y:S01]  /*16c0*/  USHF.L.U32 UR75, UR23, 0x7, URZ ;  /* 0x00000007174b7899 */ /* 0x000fe200080006ff */
[----:B------:R-:W-:Y:S01]  /*16d0*/  UMOV UR22, URZ ;  /* 0x000000ff00167c82 */ /* 0x000fe20008000000 */
[----:B------:R-:W-:Y:S01]  /*16e0*/  UMOV UR50, URZ ;  /* 0x000000ff00327c82 */ /* 0x000fe20008000000 */
[----:B------:R-:W-:Y:S01]  /*16f0*/  UMOV UR42, 0x40 ;  /* 0x00000040002a7882 */ /* 0x000fe20000000000 */
[----:B------:R-:W-:-:S06]  /*1700*/  UMOV UR34, 0x80 ;  /* 0x0000008000227882 */ /* 0x000fcc0000000000 */
[----:B------:R-:W-:Y:S02]  /*1710*/  ULOP3.LUT UR15, UR4, 0xfffffffe, URZ, 0xc0, !UPT ;  /* 0xfffffffe040f7892 */ /* 0x000fe4000f8ec0ff */
[----:B------:R-:W-:Y:S02]  /*1720*/  UISETP.NE.AND UP0, UPT, UR5, URZ, UPT ;  /* 0x000000ff0500728c */ /* 0x000fe4000bf05270 */
[----:B-1----:R-:W-:Y:S02]  /*1730*/  UIADD3 UR8, UP2, UPT, UR6, 0x100, URZ ;  /* 0x0000010006087890 */ /* 0x002fe4000ff5e0ff */
[----:B------:R-:W-:Y:S02]  /*1740*/  UIADD3 UR18, UP1, UPT, UR6, 0x100, URZ ;  /* 0x0000010006127890 */ /* 0x000fe4000ff3e0ff */
[----:B------:R-:W-:Y:S02]  /*1750*/  UIADD3.X UR9, UPT, UPT, URZ, UR7, URZ, UP2, !UPT ;  /* 0x00000007ff097290 */ /* 0x000fe400097fe4ff */
[----:B------:R-:W-:Y:S01]  /*1760*/  IMAD.U32 R38, RZ, RZ, UR8 ;  /* 0x00000008ff267e24 */ /* 0x000fe2000f8e00ff */
[----:B------:R-:W-:Y:S01]  /*1770*/  UIADD3 UR16, UP5, UPT, UR6, 0x100, URZ ;  /* 0x0000010006107890 */ /* 0x000fe2000ffbe0ff */
[----:B------:R-:W-:Y:S01]  /*1780*/  IMAD.U32 R36, RZ, RZ, UR18 ;  /* 0x00000012ff247e24 */ /* 0x000fe2000f8e00ff */
[----:B------:R-:W-:Y:S01]  /*1790*/  UIADD3 UR12, UP4, UPT, UR6, 0x180, URZ ;  /* 0x00000180060c7890 */ /* 0x000fe2000ff9e0ff */
[----:B------:R-:W-:Y:S01]  /*17a0*/  MOV R39, UR9 ;  /* 0x0000000900277c02 */ /* 0x000fe20008000f00 */
[----:B------:R-:W-:-:S02]  /*17b0*/  UIADD3 UR10, UP3, UPT, UR6, 0x180, URZ ;  /* 0x00000180060a7890 */ /* 0x000fc4000ff7e0ff */
[----:B------:R-:W-:Y:S01]  /*17c0*/  UIADD3 UR8, UP2, UPT, UR6, 0x180, URZ ;  /* 0x0000018006087890 */ /* 0x000fe2000ff5e0ff */
[----:B------:R-:W-:Y:S01]  /*17d0*/  IMAD.U32 R34, RZ, RZ, UR16 ;  /* 0x00000010ff227e24 */ /* 0x000fe2000f8e00ff */
[----:B------:R-:W-:Y:S01]  /*17e0*/  UIADD3.X UR19, UPT, UPT, URZ, UR7, URZ, UP1, !UPT ;  /* 0x00000007ff137290 */ /* 0x000fe20008ffe4ff */
[----:B------:R-:W-:Y:S01]  /*17f0*/  IMAD.U32 R32, RZ, RZ, UR12 ;  /* 0x0000000cff207e24 */ /* 0x000fe2000f8e00ff */
[----:B------:R-:W-:Y:S01]  /*1800*/  UIADD3 UR70, UP1, UPT, UR6, 0x100, URZ ;  /* 0x0000010006467890 */ /* 0x000fe2000ff3e0ff */
[----:B------:R-:W-:Y:S01]  /*1810*/  IMAD.U32 R30, RZ, RZ, UR10 ;  /* 0x0000000aff1e7e24 */ /* 0x000fe2000f8e00ff */
[----:B------:R-:W-:Y:S01]  /*1820*/  UIADD3.X UR17, UPT, UPT, URZ, UR7, URZ, UP5, !UPT ;  /* 0x00000007ff117290 */ /* 0x000fe2000affe4ff */
[----:B------:R-:W-:Y:S01]  /*1830*/  IMAD.U32 R28, RZ, RZ, UR8 ;  /* 0x00000008ff1c7e24 */ /* 0x000fe2000f8e00ff */
[----:B------:R-:W-:Y:S01]  /*1840*/  UIADD3.X UR13, UPT, UPT, URZ, UR7, URZ, UP4, !UPT ;  /* 0x00000007ff0d7290 */ /* 0x000fe2000a7fe4ff */
[----:B------:R-:W-:Y:S01]  /*1850*/  MOV R37, UR19 ;  /* 0x0000001300257c02 */ /* 0x000fe20008000f00 */
[----:B------:R-:W-:-:S02]  /*1860*/  UIADD3.X UR11, UPT, UPT, URZ, UR7, URZ, UP3, !UPT ;  /* 0x00000007ff0b7290 */ /* 0x000fc40009ffe4ff */
[----:B------:R-:W-:Y:S01]  /*1870*/  UIADD3.X UR9, UPT, UPT, URZ, UR7, URZ, UP2, !UPT ;  /* 0x00000007ff097290 */ /* 0x000fe200097fe4ff */
[----:B------:R-:W-:Y:S01]  /*1880*/  MOV R35, UR17 ;  /* 0x0000001100237c02 */ /* 0x000fe20008000f00 */
[----:B------:R-:W-:Y:S01]  /*1890*/  UIADD3.X UR71, UPT, UPT, URZ, UR7, URZ, UP1, !UPT ;  /* 0x00000007ff477290 */ /* 0x000fe20008ffe4ff */
[----:B------:R-:W-:Y:S01]  /*18a0*/  MOV R33, UR13 ;  /* 0x0000000d00217c02 */ /* 0x000fe20008000f00 */
[----:B------:R-:W-:Y:S01]  /*18b0*/  UIADD3 UR62, UP5, UPT, UR6, 0x100, URZ ;  /* 0x00000100063e7890 */ /* 0x000fe2000ffbe0ff */
[----:B------:R-:W-:Y:S01]  /*18c0*/  MOV R31, UR11 ;  /* 0x0000000b001f7c02 */ /* 0x000fe20008000f00 */
[----:B------:R-:W-:Y:S01]  /*18d0*/  UIADD3 UR54, UP4, UPT, UR6, 0x100, URZ ;  /* 0x0000010006367890 */ /* 0x000fe2000ff9e0ff */
[----:B------:R-:W-:Y:S01]  /*18e0*/  MOV R29, UR9 ;  /* 0x00000009001d7c02 */ /* 0x000fe20008000f00 */
[----:B------:R-:W-:Y:S02]  /*18f0*/  UIADD3 UR46, UP3, UPT, UR6, 0x180, URZ ;  /* 0x00000180062e7890 */ /* 0x000fe4000ff7e0ff */
[----:B------:R-:W-:-:S02]  /*1900*/  UIADD3 UR38, UP2, UPT, UR6, 0x180, URZ ;  /* 0x0000018006267890 */ /* 0x000fc4000ff5e0ff */
[----:B------:R-:W-:Y:S01]  /*1910*/  UIADD3 UR30, UP1, UPT, UR6, 0x180, URZ ;  /* 0x00000180061e7890 */ /* 0x000fe2000ff3e0ff */
[----:B------:R-:W-:Y:S01]  /*1920*/  UMOV UR4, 0x2 ;  /* 0x0000000200047882 */ /* 0x000fe20000000000 */
[----:B------:R-:W-:Y:S02]  /*1930*/  UIADD3 UR15, UPT, UPT, -UR15, URZ, URZ ;  /* 0x000000ff0f0f7290 */ /* 0x000fe4000fffe1ff */
[----:B------:R-:W-:Y:S02]  /*1940*/  ULEA UR10, UR5, UR75, 0x6 ;  /* 0x0000004b050a7291 */ /* 0x000fe4000f8e30ff */
[----:B------:R-:W-:Y:S02]  /*1950*/  UIADD3.X UR63, UPT, UPT, URZ, UR7, URZ, UP5, !UPT ;  /* 0x00000007ff3f7290 */ /* 0x000fe4000affe4ff */
[----:B------:R-:W-:Y:S02]  /*1960*/  UIADD3.X UR55, UPT, UPT, URZ, UR7, URZ, UP4, !UPT ;  /* 0x00000007ff377290 */ /* 0x000fe4000a7fe4ff */
[----:B------:R-:W-:-:S02]  /*1970*/  UIADD3.X UR47, UPT, UPT, URZ, UR7, URZ, UP3, !UPT ;  /* 0x00000007ff2f7290 */ /* 0x000fc40009ffe4ff */
[----:B------:R-:W-:Y:S02]  /*1980*/  UIADD3.X UR39, UPT, UPT, URZ, UR7, URZ, UP2, !UPT ;  /* 0x00000007ff277290 */ /* 0x000fe400097fe4ff */
[----:B------:R-:W-:-:S12]  /*1990*/  UIADD3.X UR31, UPT, UPT, URZ, UR7, URZ, UP1, !UPT ;  /* 0x00000007ff1f7290 */ /* 0x000fd80008ffe4ff */
.L_x_27:
[----:B------:R-:W-:Y:S01]  /*19a0*/  ULEA UR5, UR4, UR14, 0x3 ;  /* 0x0000000e04057291 */ /* 0x000fe2000f8e18ff */
[----:B------:R-:W-:Y:S01]  /*19b0*/  IMAD.U32 R5, R11, -0x80000000, RZ ;  /* 0x800000000b057824 */ /* 0x000fe200078e00ff */
[----:B------:R-:W-:Y:S01]  /*19c0*/  UIADD3 UR11, UPT, UPT, UR10, -0x100, URZ ;  /* 0xffffff000a0b7890 */ /* 0x000fe2000fffe0ff */
[----:B------:R-:W-:Y:S01]  /*19d0*/  R2UR UR12, R2 ;  /* 0x00000000020c72ca */ /* 0x000fe200000e0000 */
[----:B------:R-:W-:Y:S02]  /*19e0*/  UIMAD UR6, UR4, 0x6000, UR14 ;  /* 0x00006000040678a4 */ /* 0x000fe4000f8e020e */
[----:B------:R-:W-:Y:S02]  /*19f0*/  UIMAD UR8, UR4, 0x6000, UR14 ;  /* 0x00006000040878a4 */ /* 0x000fe4000f8e020e */
[----:B------:R-:W-:Y:S01]  /*1a00*/  IMAD.U32 R17, RZ, RZ, UR11 ;  /* 0x0000000bff117e24 */ /* 0x000fe2000f8e00ff */
[----:B-1----:R-:W1:Y:S01]  /*1a10*/  SYNCS.PHASECHK.TRANS64.TRYWAIT P0, [UR5+0x48], R5 ;  /* 0x00004805ff0075a7 */ /* 0x002e620008001105 */
[----:B------:R-:W-:-:S02]  /*1a20*/  UIADD3 UR11, UPT, UPT, UR6, 0xc800, URZ ;  /* 0x0000c800060b7890 */ /* 0x000fc4000fffe0ff */
[----:B------:R-:W-:Y:S02]  /*1a30*/  UIADD3 UR6, UPT, UPT, UR8, 0x10800, URZ ;  /* 0x0001080008067890 */ /* 0x000fe4000fffe0ff */
[----:B------:R-:W-:Y:S02]  /*1a40*/  UIADD3 UR9, UPT, UPT, UR5, 0x10, URZ ;  /* 0x0000001005097890 */ /* 0x000fe4000fffe0ff */
[----:B------:R-:W-:Y:S01]  /*1a50*/  MOV R22, UR11 ;  /* 0x0000000b00167c02 */ /* 0x000fe20008000f00 */
[----:B------:R-:W-:Y:S01]  /*1a60*/  UIMAD UR7, UR4, 0x6000, UR14 ;  /* 0x00006000040778a4 */ /* 0x000fe2000f8e020e */
[----:B------:R-:W-:Y:S01]  /*1a70*/  R2UR UR11, R0 ;  /* 0x00000000000b72ca */ /* 0x000fe200000e0000 */
[----:B------:R-:W-:Y:S01]  /*1a80*/  UIADD3 UR4, UPT, UPT, UR4, 0x1, URZ ;  /* 0x0000000104047890 */ /* 0x000fe2000fffe0ff */
[----:B------:R-:W-:Y:S01]  /*1a90*/  MOV R18, UR6 ;  /* 0x0000000600127c02 */ /* 0x000fe20008000f00 */
[----:B------:R-:W-:Y:S01]  /*1aa0*/  ULOP3.LUT UR6, UR9, 0xfefffff8, URZ, 0xc0, !UPT ;  /* 0xfefffff809067892 */ /* 0x000fe2000f8ec0ff */
[----:B------:R-:W-:Y:S01]  /*1ab0*/  IMAD.U32 R14, RZ, RZ, UR12 ;  /* 0x0000000cff0e7e24 */ /* 0x000fe2000f8e00ff */
[----:B------:R-:W-:-:S02]  /*1ac0*/  UIADD3 UR7, UPT, UPT, UR7, 0xe800, URZ ;  /* 0x0000e80007077890 */ /* 0x000fc4000fffe0ff */
[----:B------:R-:W-:Y:S02]  /*1ad0*/  UISETP.NE.AND UP1, UPT, UR4, 0x7, UPT ;  /* 0x000000070400788c */ /* 0x000fe4000bf25270 */
[----:B------:R-:W-:Y:S01]  /*1ae0*/  MOV R21, UR6 ;  /* 0x0000000600157c02 */ /* 0x000fe20008000f00 */
[----:B------:R-:W-:Y:S01]  /*1af0*/  UMOV UR8, UR12 ;  /* 0x0000000c00087c82 */ /* 0x000fe20008000000 */
[----:B------:R-:W-:Y:S01]  /*1b00*/  IMAD.U32 R19, RZ, RZ, UR7 ;  /* 0x00000007ff137e24 */ /* 0x000fe2000f8e00ff */
[----:B------:R-:W-:Y:S01]  /*1b10*/  USEL UR4, UR4, URZ, UP1 ;  /* 0x000000ff04047287 */ /* 0x000fe20008800000 */
[----:B------:R-:W-:Y:S01]  /*1b20*/  IMAD.U32 R13, RZ, RZ, UR11 ;  /* 0x0000000bff0d7e24 */ /* 0x000fe2000f8e00ff */
[----:B------:R-:W-:Y:S01]  /*1b30*/  UMOV UR6, UR11 ;  /* 0x0000000b00067c82 */ /* 0x000fe20008000000 */
[----:B------:R-:W-:Y:S01]  /*1b40*/  USEL UR7, URZ, 0x1, UP1 ;  /* 0x00000001ff077887 */ /* 0x000fe20008800000 */
[----:B------:R-:W-:Y:S01]  /*1b50*/  MOV R9, UR6 ;  /* 0x0000000600097c02 */ /* 0x000fe20008000f00 */
[----:B------:R-:W-:Y:S01]  /*1b60*/  IMAD.U32 R10, RZ, RZ, UR8 ;  /* 0x00000008ff0a7e24 */ /* 0x000fe2000f8e00ff */
[----:B-1----:R-:W-:Y:S09]  /*1b70*/  @!P0 BRA `(.L_x_19) ;  /* 0x000000ac002c8947 */ /* 0x002ff20003800000 */
.L_x_99:
[----:B------:R-:W-:Y:S01]  /*1b80*/  R2UR UR9, R17 ;  /* 0x00000000110972ca */ /* 0x000fe200000e0000 */
[----:B------:R-:W-:Y:S01]  /*1b90*/  ULEA UR6, UR4, UR14, 0x3 ;  /* 0x0000000e04067291 */ /* 0x000fe2000f8e18ff */
[----:B------:R-:W-:Y:S02]  /*1ba0*/  R2UR UR8, R21 ;  /* 0x00000000150872ca */ /* 0x000fe400000e0000 */
[----:B-123--:R-:W-:-:S05]  /*1bb0*/  LOP3.LUT R4, R11, UR7, RZ, 0x3c, !PT ;  /* 0x000000070b047c12 */ /* 0x00efca000f8e3cff */
[----:B------:R-:W-:-:S04]  /*1bc0*/  IMAD.U32 R5, R4, -0x80000000, RZ ;  /* 0x8000000004057824 */ /* 0x000fc800078e00ff */
[----:B------:R-:W-:Y:S01]  /*1bd0*/  UMOV UR7, UR9 ;  /* 0x0000000900077c82 */ /* 0x000fe20008000000 */
[----:B------:R-:W-:Y:S01]  /*1be0*/  IMAD.U32 R15, RZ, RZ, UR9 ;  /* 0x00000009ff0f7e24 */ /* 0x000fe2000f8e00ff */
[----:B------:R-:W-:Y:S01]  /*1bf0*/  MOV R11, UR7 ;  /* 0x00000007000b7c02 */ /* 0x000fe20008000f00 */
[----:B------:R-:W-:Y:S01]  /*1c00*/  UMOV UR7, UR8 ;  /* 0x0000000800077c82 */ /* 0x000fe20008000000 */
[----:B------:R-:W-:Y:S01]  /*1c10*/  IMAD.U32 R16, RZ, RZ, UR8 ;  /* 0x00000008ff107e24 */ /* 0x000fe2000f8e00ff */
[----:B------:R-:W-:Y:S01]  /*1c20*/  MOV R12, UR7 ;  /* 0x00000007000c7c02 */ /* 0x000fe20008000f00 */
[----:B------:R-:W-:Y:S06]  /*1c30*/  BRA.U UP6, `(.L_x_20) ;  /* 0x00000001060c7547 */ /* 0x000fec000b800000 */
[----:B------:R-:W-:-:S13]  /*1c40*/  ELECT P0, URZ, PT ;  /* 0x0000000000ff782f */ /* 0x000fda0003800000 */
[----:B------:R-:W-:-:S04]  /*1c50*/  @P0 MOV R23, 0xc000 ;  /* 0x0000c00000170802 */ /* 0x000fc80000000f00 */
[----:B------:R1:W-:Y:S03]  /*1c60*/  @P0 SYNCS.ARRIVE.TRANS64 RZ, [UR5+0x10], R23 ;  /* 0x00001017ffff09a7 */ /* 0x0003e60008000005 */
.L_x_20:
[----:B------:R-:W-:Y:S01]  /*1c70*/  R2UR UR8, R38 ;  /* 0x00000000260872ca */ /* 0x000fe200000e0000 */
[----:B------:R-:W-:Y:S01]  /*1c80*/  UMOV UR18, 0x80 ;  /* 0x0000008000127882 */ /* 0x000fe20000000000 */
[----:B------:R-:W-:Y:S01]  /*1c90*/  R2UR UR9, R39 ;  /* 0x00000000270972ca */ /* 0x000fe200000e0000 */
[----:B------:R-:W-:Y:S01]  /*1ca0*/  UIADD3 UR5, UPT, UPT, UR4, 0x1, URZ ;  /* 0x0000000104057890 */ /* 0x000fe2000fffe0ff */
[----:B------:R-:W-:Y:S01]  /*1cb0*/  R2UR UR40, R22 ;  /* 0x00000000162872ca */ /* 0x000fe200000e0000 */
[----:B------:R-:W-:Y:S01]  /*1cc0*/  UIADD3 UR27, UPT, UPT, UR75, -0x180, URZ ;  /* 0xfffffe804b1b7890 */ /* 0x000fe2000fffe0ff */
[----:B------:R-:W-:Y:S01]  /*1cd0*/  R2UR UR41, R21 ;  /* 0x00000000152972ca */ /* 0x000fe200000e0000 */
[----:B------:R-:W-:Y:S01]  /*1ce0*/  UIADD3 UR75, UPT, UPT, UR75, -0x100, URZ ;  /* 0xffffff004b4b7890 */ /* 0x000fe2000fffe0ff */
[----:B------:R-:W-:Y:S01]  /*1cf0*/  R2UR UR43, R17 ;  /* 0x00000000112b72ca */ /* 0x000fe200000e0000 */
[----:B------:R-:W-:Y:S01]  /*1d00*/  UISETP.NE.AND UP1, UPT, UR5, 0x7, UPT ;  /* 0x000000070500788c */ /* 0x000fe2000bf25270 */
[----:B------:R-:W-:Y:S01]  /*1d10*/  R2UR UR44, R2 ;  /* 0x00000000022c72ca */ /* 0x000fe200000e0000 */
[----:B------:R-:W-:Y:S01]  /*1d20*/  UIMAD UR72, UR4, 0x6000, UR14 ;  /* 0x00006000044878a4 */ /* 0x000fe2000f8e020e */
[----:B------:R-:W-:Y:S01]  /*1d30*/  R2UR UR45, R0 ;  /* 0x00000000002d72ca */ /* 0x000fe200000e0000 */
[----:B------:R-:W-:Y:S01]  /*1d40*/  UIMAD UR64, UR4, 0x6000, UR14 ;  /* 0x00006000044078a4 */ /* 0x000fe2000f8e020e */
[----:B------:R-:W-:Y:S01]  /*1d50*/  R2UR UR24, R36 ;  /* 0x00000000241872ca */ /* 0x000fe200000e0000 */
[----:B------:R-:W-:Y:S01]  /*1d60*/  UIMAD UR56, UR4, 0x6000, UR14 ;  /* 0x00006000043878a4 */ /* 0x000fe2000f8e020e */
[----:B------:R-:W-:Y:S01]  /*1d70*/  R2UR UR25, R37 ;  /* 0x00000000251972ca */ /* 0x000fe200000e0000 */
[----:B------:R-:W-:Y:S01]  /*1d80*/  UIADD3 UR73, UPT, UPT, UR6, 0x10, URZ ;  /* 0x0000001006497890 */ /* 0x000fe2000fffe0ff */
[----:B------:R-:W-:Y:S01]  /*1d90*/  R2UR UR32, R19 ;  /* 0x00000000132072ca */ /* 0x000fe200000e0000 */
[----:B------:R-:W-:Y:S01]  /*1da0*/  USEL UR4, UR5, URZ, UP1 ;  /* 0x000000ff05047287 */ /* 0x000fe20008800000 */
[----:B------:R-:W-:Y:S01]  /*1db0*/  R2UR UR33, R16 ;  /* 0x00000000102172ca */ /* 0x000fe200000e0000 */
[----:B------:R-:W-:Y:S01]  /*1dc0*/  UIADD3 UR72, UPT, UPT, UR72, 0xc800, URZ ;  /* 0x0000c80048487890 */ /* 0x000fe2000fffe0ff */
[----:B------:R-:W-:Y:S01]  /*1dd0*/  R2UR UR35, R15 ;  /* 0x000000000f2372ca */ /* 0x000fe200000e0000 */
[----:B------:R-:W-:Y:S01]  /*1de0*/  UIADD3 UR64, UPT, UPT, UR64, 0xe800, URZ ;  /* 0x0000e80040407890 */ /* 0x000fe2000fffe0ff */
[----:B------:R-:W-:Y:S01]  /*1df0*/  R2UR UR36, R14 ;  /* 0x000000000e2472ca */ /* 0x000fe200000e0000 */
[----:B------:R-:W-:Y:S01]  /*1e00*/  UMOV UR7, UR45 ;  /* 0x0000002d00077c82 */ /* 0x000fe20008000000 */
[----:B------:R-:W-:Y:S01]  /*1e10*/  R2UR UR37, R13 ;  /* 0x000000000d2572ca */ /* 0x000fe200000e0000 */
[----:B------:R-:W-:Y:S01]  /*1e20*/  UIADD3 UR56, UPT, UPT, UR56, 0x10800, URZ ;  /* 0x0001080038387890 */ /* 0x000fe2000fffe0ff */
[----:B------:R-:W-:Y:S01]  /*1e30*/  R2UR UR12, R34 ;  /* 0x00000000220c72ca */ /* 0x000fe200000e0000 */
[----:B------:R-:W-:Y:S01]  /*1e40*/  USEL UR5, URZ, 0x1, UP1 ;  /* 0x00000001ff057887 */ /* 0x000fe20008800000 */
[----:B------:R-:W-:Y:S01]  /*1e50*/  R2UR UR13, R35 ;  /* 0x00000000230d72ca */ /* 0x000fe200000e0000 */
[----:B------:R-:W-:Y:S01]  /*1e60*/  ULOP3.LUT UR73, UR73, 0xfefffff8, URZ, 0xc0, !UPT ;  /* 0xfefffff849497892 */ /* 0x000fe2000f8ec0ff */
[----:B------:R-:W-:Y:S01]  /*1e70*/  R2UR UR16, R18 ;  /* 0x00000000121072ca */ /* 0x000fe200000e0000 */
[----:B------:R-:W-:Y:S01]  /*1e80*/  UMOV UR77, UR7 ;  /* 0x00000007004d7c82 */ /* 0x000fe20008000000 */
[----:B------:R-:W-:Y:S01]  /*1e90*/  R2UR UR17, R12 ;  /* 0x000000000c1172ca */ /* 0x000fe200000e0000 */
[----:B------:R-:W-:Y:S01]  /*1ea0*/  UMOV UR69, UR7 ;  /* 0x0000000700457c82 */ /* 0x000fe20008000000 */
[----:B------:R-:W-:Y:S01]  /*1eb0*/  R2UR UR19, R11 ;  /* 0x000000000b1372ca */ /* 0x000fe200000e0000 */
[----:B------:R-:W-:Y:S01]  /*1ec0*/  UMOV UR61, UR7 ;  /* 0x00000007003d7c82 */ /* 0x000fe20008000000 */
[----:B------:R-:W-:Y:S01]  /*1ed0*/  R2UR UR20, R10 ;  /* 0x000000000a1472ca */ /* 0x000fe200000e0000 */
[----:B------:R-:W-:Y:S01]  /*1ee0*/  UMOV UR67, UR75 ;  /* 0x0000004b00437c82 */ /* 0x000fe20008000000 */
[----:B------:R-:W-:-:S02]  /*1ef0*/  R2UR UR21, R9 ;  /* 0x00000000091572ca */ /* 0x000fc400000e0000 */
[----:B------:R-:W-:Y:S01]  /*1f00*/  MOV.SPILL R24, UR42 ;  /* 0x0000002a00187c02 */ /* 0x000fe20009000f00 */
[----:B------:R-:W-:Y:S01]  /*1f10*/  UMOV UR42, URZ ;  /* 0x000000ff002a7c82 */ /* 0x000fe20008000000 */
[----:B------:R-:W-:Y:S01]  /*1f20*/  MOV.SPILL R21, UR34 ;  /* 0x0000002200157c02 */ /* 0x000fe20009000f00 */
[----:B------:R-:W-:Y:S01]  /*1f30*/  UMOV UR34, 0x40 ;  /* 0x0000004000227882 */ /* 0x000fe20000000000 */
[----:B------:R2:W-:Y:S01]  /*1f40*/  UTMALDG.4D.2CTA [UR40], [UR8], desc[URZ] ;  /* 0x0000ff28080075b4 */ /* 0x0005e20008219000 */
[----:B------:R-:W-:Y:S02]  /*1f50*/  MOV.SPILL R26, UR47 ;  /* 0x0000002f001a7c02 */ /* 0x000fe40009000f00 */
[----:B------:R-:W-:Y:S02]  /*1f60*/  MOV.SPILL R25, UR46 ;  /* 0x0000002e00197c02 */ /* 0x000fe40009000f00 */
[----:B-1----:R-:W-:Y:S02]  /*1f70*/  MOV.SPILL R23, UR39 ;  /* 0x0000002700177c02 */ /* 0x002fe40009000f00 */
[----:B------:R-:W-:Y:S01]  /*1f80*/  MOV.SPILL R22, UR38 ;  /* 0x0000002600167c02 */ /* 0x000fe20009000f00 */
[----:B------:R1:W-:Y:S01]  /*1f90*/  UTMALDG.4D.2CTA [UR32], [UR24], desc[URZ] ;  /* 0x0000ff20180075b4 */ /* 0x0003e20008219000 */
[----:B------:R-:W-:-:S02]  /*1fa0*/  MOV.SPILL R14, UR23 ;  /* 0x00000017000e7c02 */ /* 0x000fc40009000f00 */
[----:B------:R-:W-:Y:S02]  /*1fb0*/  MOV.SPILL R13, UR22 ;  /* 0x00000016000d7c02 */ /* 0x000fe40009000f00 */
[----:B------:R-:W-:Y:S02]  /*1fc0*/  R2UR.FILL UR47, R26 ;  /* 0x000000001a2f72ca */ /* 0x000fe400004e0000 */
[----:B------:R-:W-:Y:S01]  /*1fd0*/  R2UR.FILL UR46, R25 ;  /* 0x00000000192e72ca */ /* 0x000fe200004e0000 */
[----:B------:R3:W-:Y:S01]  /*1fe0*/  UTMALDG.4D.2CTA [UR16], [UR12], desc[URZ] ;  /* 0x0000ff100c0075b4 */ /* 0x0007e20008219000 */
[----:B------:R-:W4:Y:S01]  /*1ff0*/  SYNCS.PHASECHK.TRANS64.TRYWAIT P0, [UR6+0x48], R5 ;  /* 0x00004805ff0075a7 */ /* 0x000f220008001106 */
[----:B------:R-:W-:Y:S02]  /*2000*/  R2UR.FILL UR39, R23 ;  /* 0x00000000172772ca */ /* 0x000fe400004e0000 */
[----:B------:R-:W-:Y:S02]  /*2010*/  R2UR.FILL UR38, R22 ;  /* 0x00000000162672ca */ /* 0x000fe400004e0000 */
[----:B------:R-:W-:-:S02]  /*2020*/  R2UR.FILL UR23, R14 ;  /* 0x000000000e1772ca */ /* 0x000fc400004e0000 */
[----:B------:R-:W-:Y:S01]  /*2030*/  R2UR.FILL UR22, R13 ;  /* 0x000000000d1672ca */ /* 0x000fe200004e0000 */
[----:B--2---:R-:W-:Y:S01]  /*2040*/  UMOV UR8, UR44 ;  /* 0x0000002c00087c82 */ /* 0x004fe20008000000 */
[----:B------:R-:W-:Y:S01]  /*2050*/  R2UR.FILL UR42, R24 ;  /* 0x00000000182a72ca */ /* 0x000fe200004e0000 */
[----:B------:R-:W-:Y:S01]  /*2060*/  UMOV UR76, UR8 ;  /* 0x00000008004c7c82 */ /* 0x000fe20008000000 */
[----:B------:R-:W-:Y:S01]  /*2070*/  UMOV UR68, UR8 ;  /* 0x0000000800447c82 */ /* 0x000fe20008000000 */
[----:B------:R-:W-:Y:S01]  /*2080*/  UMOV UR60, UR8 ;  /* 0x00000008003c7c82 */ /* 0x000fe20008000000 */
[----:B-1----:R-:W-:Y:S01]  /*2090*/  R2UR.FILL UR34, R21 ;  /* 0x00000000152272ca */ /* 0x002fe200004e0000 */
[----:B---34-:R-:W-:-:S14]  /*20a0*/  @!P0 BRA `(.L_x_21) ;  /* 0x000000a800008947 */ /* 0x018fdc0003800000 */
.L_x_101:
[----:B------:R-:W-:Y:S01]  /*20b0*/  UPLOP3.LUT UP6, UPT, UPT, UPT, UP0, 0x80, 0x8 ;  /* 0x000000000008789c */ /* 0x000fe20003fcf000 */
[----:B-1----:R-:W-:Y:S01]  /*20c0*/  LOP3.LUT R11, R4, UR5, RZ, 0x3c, !PT ;  /* 0x00000005040b7c12 */ /* 0x002fe2000f8e3cff */
[----:B------:R-:W-:Y:S01]  /*20d0*/  ULEA UR7, UR4, UR14, 0x3 ;  /* 0x0000000e04077291 */ /* 0x000fe2000f8e18ff */
[----:B------:R-:W-:Y:S02]  /*20e0*/  UMOV UR59, UR75 ;  /* 0x0000004b003b7c82 */ /* 0x000fe40008000000 */
[----:B------:R-:W-:Y:S01]  /*20f0*/  SHF.L.U32 R5, R11, 0x1f, RZ ;  /* 0x0000001f0b057819 */ /* 0x000fe200000006ff */
[----:B------:R-:W-:Y:S01]  /*2100*/  UMOV UR65, UR73 ;  /* 0x0000004900417c82 */ /* 0x000fe20008000000 */
[----:B------:R-:W-:Y:S02]  /*2110*/  UMOV UR57, UR73 ;  /* 0x0000004900397c82 */ /* 0x000fe40008000000 */
[----:B------:R-:W-:Y:S05]  /*2120*/  BRA.U UP6, `(.L_x_22) ;  /* 0x00000001060c7547 */ /* 0x000fea000b800000 */
[----:B------:R-:W-:-:S13]  /*2130*/  ELECT P0, URZ, PT ;  /* 0x0000000000ff782f */ /* 0x000fda0003800000 */
[----:B------:R-:W-:-:S04]  /*2140*/  @P0 MOV R4, 0xc000 ;  /* 0x0000c00000040802 */ /* 0x000fc80000000f00 */
[----:B------:R1:W-:Y:S03]  /*2150*/  @P0 SYNCS.ARRIVE.TRANS64 RZ, [UR6+0x10], R4 ;  /* 0x00001004ffff09a7 */ /* 0x0003e60008000006 */
.L_x_22:
[----:B------:R-:W-:Y:S01]  /*2160*/  R2UR UR16, R32 ;  /* 0x00000000201072ca */ /* 0x000fe200000e0000 */
[----:B------:R-:W-:Y:S01]  /*2170*/  UIADD3 UR5, UPT, UPT, UR4, 0x1, URZ ;  /* 0x0000000104057890 */ /* 0x000fe2000fffe0ff */
        /* <DEDUP_REMOVED lines=9> */
[----:B------:R-:W-:-:S02]  /*2210*/  UISETP.NE.AND UP1, UPT, UR5, 0x7, UPT ;  /* 0x000000070500788c */ /* 0x000fc4000bf25270 */
[----:B------:R-:W-:Y:S02]  /*2220*/  UIADD3 UR51, UPT, UPT, UR10, -0x180, URZ ;  /* 0xfffffe800a337890 */ /* 0x000fe4000fffe0ff */
[----:B------:R-:W-:Y:S01]  /*2230*/  UTMALDG.4D.2CTA [UR72], [UR16], desc[URZ] ;  /* 0x0000ff48100075b4 */ /* 0x000fe20008219000 */
[----:B------:R-:W-:Y:S02]  /*2240*/  UIADD3 UR48, UPT, UPT, UR48, 0xc800, URZ ;  /* 0x0000c80030307890 */ /* 0x000fe4000fffe0ff */
[----:B------:R-:W-:Y:S02]  /*2250*/  UIADD3 UR40, UPT, UPT, UR40, 0xe800, URZ ;  /* 0x0000e80028287890 */ /* 0x000fe4000fffe0ff */
[----:B------:R-:W-:Y:S02]  /*2260*/  UIADD3 UR32, UPT, UPT, UR32, 0x10800, URZ ;  /* 0x0001080020207890 */ /* 0x000fe4000fffe0ff */
[----:B------:R-:W-:Y:S01]  /*2270*/  USEL UR5, UR5, URZ, UP1 ;  /* 0x000000ff05057287 */ /* 0x000fe20008800000 */
[----:B------:R-:W-:Y:S01]  /*2280*/  UTMALDG.4D.2CTA [UR64], [UR12], desc[URZ] ;  /* 0x0000ff400c0075b4 */ /* 0x000fe20008219000 */
[----:B------:R-:W-:-:S02]  /*2290*/  USEL UR6, URZ, 0x1, UP1 ;  /* 0x00000001ff067887 */ /* 0x000fc40008800000 */
[----:B------:R-:W-:Y:S01]  /*22a0*/  ULOP3.LUT UR49, UR49, 0xfefffff8, URZ, 0xc0, !UPT ;  /* 0xfefffff831317892 */ /* 0x000fe2000f8ec0ff */
[----:B------:R2:W-:Y:S01]  /*22b0*/  UTMALDG.4D.2CTA [UR56], [UR8], desc[URZ] ;  /* 0x0000ff38080075b4 */ /* 0x0005e20008219000 */
[----:B------:R-:W3:Y:S01]  /*22c0*/  SYNCS.PHASECHK.TRANS64.TRYWAIT P0, [UR7+0x48], R5 ;  /* 0x00004805ff0075a7 */ /* 0x000ee20008001107 */
[----:B--2---:R-:W-:Y:S02]  /*22d0*/  R2UR UR9, R2 ;  /* 0x00000000020972ca */ /* 0x004fe400000e0000 */
[----:B------:R-:W-:-:S11]  /*22e0*/  R2UR UR8, R0 ;  /* 0x00000000000872ca */ /* 0x000fd600000e0000 */
[----:B------:R-:W-:Y:S01]  /*22f0*/  UMOV UR52, UR9 ;  /* 0x0000000900347c82 */ /* 0x000fe20008000000 */
[----:B------:R-:W-:Y:S01]  /*2300*/  UMOV UR44, UR9 ;  /* 0x00000009002c7c82 */ /* 0x000fe20008000000 */
[----:B------:R-:W-:Y:S01]  /*2310*/  UMOV UR53, UR8 ;  /* 0x0000000800357c82 */ /* 0x000fe20008000000 */
[----:B------:R-:W-:Y:S01]  /*2320*/  UMOV UR45, UR8 ;  /* 0x00000008002d7c82 */ /* 0x000fe20008000000 */
[----:B------:R-:W-:Y:S01]  /*2330*/  UMOV UR36, UR9 ;  /* 0x0000000900247c82 */ /* 0x000fe20008000000 */
[----:B------:R-:W-:Y:S01]  /*2340*/  UMOV UR37, UR8 ;  /* 0x0000000800257c82 */ /* 0x000fe20008000000 */
[----:B---3--:R-:W-:Y:S05]  /*2350*/  @!P0 BRA `(.L_x_23) ;  /* 0x000000a400748947 */ /* 0x008fea0003800000 */
.L_x_103:
[----:B------:R-:W-:Y:S01]  /*2360*/  LOP3.LUT R11, R11, UR6, RZ, 0x3c, !PT ;  /* 0x000000060b0b7c12 */ /* 0x000fe2000f8e3cff */
[----:B------:R-:W-:Y:S01]  /*2370*/  ULEA UR4, UR5, UR14, 0x3 ;  /* 0x0000000e05047291 */ /* 0x000fe2000f8e18ff */
[----:B------:R-:W-:Y:S02]  /*2380*/  UMOV UR43, UR51 ;  /* 0x00000033002b7c82 */ /* 0x000fe40008000000 */
[----:B------:R-:W-:Y:S01]  /*2390*/  SHF.L.U32 R5, R11, 0x1f, RZ ;  /* 0x0000001f0b057819 */ /* 0x000fe200000006ff */
[----:B------:R-:W-:Y:S01]  /*23a0*/  UMOV UR35, UR51 ;  /* 0x0000003300237c82 */ /* 0x000fe20008000000 */
[----:B------:R-:W-:Y:S01]  /*23b0*/  UMOV UR41, UR49 ;  /* 0x0000003100297c82 */ /* 0x000fe20008000000 */
[----:B------:R-:W-:Y:S01]  /*23c0*/  UMOV UR33, UR49 ;  /* 0x0000003100217c82 */ /* 0x000fe20008000000 */
[----:B------:R-:W-:Y:S05]  /*23d0*/  BRA.U UP6, `(.L_x_24) ;  /* 0x00000001060c7547 */ /* 0x000fea000b800000 */
[----:B------:R-:W-:-:S13]  /*23e0*/  ELECT P0, URZ, PT ;  /* 0x0000000000ff782f */ /* 0x000fda0003800000 */
[----:B-1----:R-:W-:-:S04]  /*23f0*/  @P0 MOV R4, 0xc000 ;  /* 0x0000c00000040802 */ /* 0x002fc80000000f00 */
[----:B------:R2:W-:Y:S03]  /*2400*/  @P0 SYNCS.ARRIVE.TRANS64 RZ, [UR7+0x10], R4 ;  /* 0x00001004ffff09a7 */ /* 0x0005e60008000007 */
.L_x_24:
[----:B------:R3:W-:Y:S01]  /*2410*/  UTMALDG.4D.2CTA [UR48], [UR70], desc[URZ] ;  /* 0x0000ff30460075b4 */ /* 0x0007e20008219000 */
[----:B------:R3:W-:Y:S01]  /*2420*/  UTMALDG.4D.2CTA [UR40], [UR62], desc[URZ] ;  /* 0x0000ff283e0075b4 */ /* 0x0007e20008219000 */
[----:B------:R3:W-:Y:S01]  /*2430*/  UTMALDG.4D.2CTA [UR32], [UR54], desc[URZ] ;  /* 0x0000ff20360075b4 */ /* 0x0007e20008219000 */
[----:B------:R-:W4:Y:S02]  /*2440*/  SYNCS.PHASECHK.TRANS64.TRYWAIT P0, [UR4+0x48], R5 ;  /* 0x00004805ff0075a7 */ /* 0x000f240008001104 */
[----:B---34-:R-:W-:Y:S05]  /*2450*/  @!P0 BRA `(.L_x_25) ;  /* 0x000000a400548947 */ /* 0x018fea0003800000 */
.L_x_105:
[----:B------:R-:W-:Y:S05]  /*2460*/  BRA.U UP6, `(.L_x_26) ;  /* 0x00000001060c7547 */ /* 0x000fea000b800000 */
[----:B------:R-:W-:-:S13]  /*2470*/  ELECT P0, URZ, PT ;  /* 0x0000000000ff782f */ /* 0x000fda0003800000 */
[----:B-12---:R-:W-:-:S04]  /*2480*/  @P0 MOV R4, 0xc000 ;  /* 0x0000c00000040802 */ /* 0x006fc80000000f00 */
[----:B------:R3:W-:Y:S03]  /*2490*/  @P0 SYNCS.ARRIVE.TRANS64 RZ, [UR4+0x10], R4 ;  /* 0x00001004ffff09a7 */ /* 0x0007e60008000004 */
.L_x_26:
[----:B------:R-:W-:Y:S01]  /*24a0*/  R2UR UR7, R2 ;  /* 0x00000000020772ca */ /* 0x000fe200000e0000 */
[----:B------:R-:W-:Y:S01]  /*24b0*/  UIADD3 UR25, UPT, UPT, UR4, 0x10, URZ ;  /* 0x0000001004197890 */ /* 0x000fe2000fffe0ff */
[----:B------:R-:W-:Y:S01]  /*24c0*/  R2UR UR6, R0 ;  /* 0x00000000000672ca */ /* 0x000fe200000e0000 */
[----:B------:R-:W-:Y:S02]  /*24d0*/  UIMAD UR24, UR5, 0x6000, UR14 ;  /* 0x00006000051878a4 */ /* 0x000fe4000f8e020e */
[----:B------:R-:W-:Y:S02]  /*24e0*/  UIMAD UR16, UR5, 0x6000, UR14 ;  /* 0x00006000051078a4 */ /* 0x000fe4000f8e020e */
[----:B------:R-:W-:Y:S02]  /*24f0*/  UIMAD UR8, UR5, 0x6000, UR14 ;  /* 0x00006000050878a4 */ /* 0x000fe4000f8e020e */
[----:B------:R-:W-:Y:S02]  /*2500*/  ULOP3.LUT UR25, UR25, 0xfefffff8, URZ, 0xc0, !UPT ;  /* 0xfefffff819197892 */ /* 0x000fe4000f8ec0ff */
[----:B------:R-:W-:-:S02]  /*2510*/  UIADD3 UR24, UPT, UPT, UR24, 0xc800, URZ ;  /* 0x0000c80018187890 */ /* 0x000fc4000fffe0ff */
[----:B------:R-:W-:Y:S02]  /*2520*/  UIADD3 UR16, UPT, UPT, UR16, 0xe800, URZ ;  /* 0x0000e80010107890 */ /* 0x000fe4000fffe0ff */
[----:B------:R-:W-:Y:S02]  /*2530*/  UIADD3 UR4, UPT, UPT, UR5, 0x1, URZ ;  /* 0x0000000105047890 */ /* 0x000fe4000fffe0ff */
[----:B------:R-:W-:Y:S02]  /*2540*/  UIADD3 UR8, UPT, UPT, UR8, 0x10800, URZ ;  /* 0x0001080008087890 */ /* 0x000fe4000fffe0ff */
[----:B------:R-:W-:Y:S02]  /*2550*/  UISETP.NE.AND UP1, UPT, UR4, 0x7, UPT ;  /* 0x000000070400788c */ /* 0x000fe4000bf25270 */
[----:B------:R-:W-:Y:S01]  /*2560*/  UIADD3 UR15, UPT, UPT, UR15, 0x2, URZ ;  /* 0x000000020f0f7890 */ /* 0x000fe2000fffe0ff */
[----:B------:R-:W-:Y:S01]  /*2570*/  UMOV UR26, UR74 ;  /* 0x0000004a001a7c82 */ /* 0x000fe20008000000 */
        /* <DEDUP_REMOVED lines=11> */
[----:B------:R-:W-:Y:S01]  /*2630*/  UTMALDG.4D.2CTA [UR24], [UR46], desc[URZ] ;  /* 0x0000ff182e0075b4 */ /* 0x000fe20008219000 */
[----:B------:R-:W-:Y:S01]  /*2640*/  UMOV UR9, UR25 ;  /* 0x0000001900097c82 */ /* 0x000fe20008000000 */
[----:B------:R-:W-:-:S02]  /*2650*/  USEL UR4, UR4, URZ, UP1 ;  /* 0x000000ff04047287 */ /* 0x000fc40008800000 */
[----:B------:R-:W-:Y:S02]  /*2660*/  USEL UR5, URZ, 0x1, UP1 ;  /* 0x00000001ff057887 */ /* 0x000fe40008800000 */
[----:B------:R-:W-:Y:S01]  /*2670*/  UISETP.NE.AND UP1, UPT, UR15, URZ, UPT ;  /* 0x000000ff0f00728c */ /* 0x000fe2000bf25270 */
[----:B------:R-:W-:Y:S01]  /*2680*/  UTMALDG.4D.2CTA [UR16], [UR38], desc[URZ] ;  /* 0x0000ff10260075b4 */ /* 0x000fe20008219000 */
[----:B------:R-:W-:Y:S02]  /*2690*/  UIADD3 UR22, UPT, UPT, UR22, 0x2, URZ ;  /* 0x0000000216167890 */ /* 0x000fe4000fffe0ff */
[----:B------:R-:W-:Y:S01]  /*26a0*/  LOP3.LUT R11, R11, UR5, RZ, 0x3c, !PT ;  /* 0x000000050b0b7c12 */ /* 0x000fe2000f8e3cff */
[----:B------:R4:W-:Y:S02]  /*26b0*/  UTMALDG.4D.2CTA [UR8], [UR30], desc[URZ] ;  /* 0x0000ff081e0075b4 */ /* 0x0009e40008219000 */
[----:B----4-:R-:W-:Y:S02]  /*26c0*/  R2UR UR10, R17 ;  /* 0x00000000110a72ca */ /* 0x010fe400000e0000 */
[----:B------:R-:W-:-:S13]  /*26d0*/  BRA.U UP1, `(.L_x_27) ;  /* 0xfffffff101b07547 */ /* 0x000fda000b83ffff */
.L_x_18:
[----:B------:R-:W-:-:S13]  /*26e0*/  R2UR UR5, R20 ;  /* 0x00000000140572ca */ /* 0x000fda00000e0000 */
[----:B------:R-:W-:-:S04]  /*26f0*/  ULOP3.LUT UR5, UR5, 0x1, URZ, 0xc0, !UPT ;  /* 0x0000000105057892 */ /* 0x000fc8000f8ec0ff */
[----:B------:R-:W-:-:S09]  /*2700*/  UISETP.NE.U32.AND UP0, UPT, UR5, 0x1, UPT ;  /* 0x000000010500788c */ /* 0x000fd2000bf05070 */
[----:B------:R-:W-:Y:S05]  /*2710*/  BRA.U UP0, `(.L_x_17) ;  /* 0x0000000500c87547 */ /* 0x000fea000b800000 */
[----:B------:R-:W-:Y:S01]  /*2720*/  ULEA UR5, UR4, UR14, 0x3 ;  /* 0x0000000e04057291 */ /* 0x000fe2000f8e18ff */
[----:B------:R-:W-:Y:S01]  /*2730*/  IMAD.U32 R12, R11, -0x80000000, RZ ;  /* 0x800000000b0c7824 */ /* 0x000fe200078e00ff */
[----:B------:R-:W-:Y:S01]  /*2740*/  R2UR UR10, R8 ;  /* 0x00000000080a72ca */ /* 0x000fe200000e0000 */
[----:B------:R-:W4:Y:S01]  /*2750*/  LDCU.64 UR6, c[0x0][0x348] ;  /* 0x00006900ff0677ac */ /* 0x000f220008000a00 */
[----:B------:R-:W-:Y:S01]  /*2760*/  R2UR UR9, R2 ;  /* 0x00000000020972ca */ /* 0x000fe200000e0000 */
[----:B------:R-:W5:Y:S04]  /*2770*/  LDCU.64 UR18, c[0x0][0x348] ;  /* 0x00006900ff1277ac */ /* 0x000f680008000a00 */
[----:B------:R-:W1:Y:S01]  /*2780*/  SYNCS.PHASECHK.TRANS64.TRYWAIT P0, [UR5+0x48], R12 ;  /* 0x0000480cff0075a7 */ /* 0x000e620008001105 */
[----:B------:R-:W2:Y:S01]  /*2790*/  LDCU.64 UR20, c[0x0][0x348] ;  /* 0x00006900ff1477ac */ /* 0x000ea20008000a00 */
[----:B------:R-:W-:-:S02]  /*27a0*/  UIADD3 UR27, UPT, UPT, UR23, 0x1fffffe, -UR22 ;  /* 0x01fffffe171b7890 */ /* 0x000fc4000fffe816 */
[----:B------:R-:W-:Y:S02]  /*27b0*/  UIMAD UR32, UR4, 0x6000, UR14 ;  /* 0x00006000042078a4 */ /* 0x000fe4000f8e020e */
[----:B------:R-:W-:Y:S02]  /*27c0*/  USHF.L.U32 UR27, UR27, 0x7, URZ ;  /* 0x000000071b1b7899 */ /* 0x000fe400080006ff */
[----:B------:R-:W-:Y:S02]  /*27d0*/  UIMAD UR16, UR4, 0x6000, UR14 ;  /* 0x00006000041078a4 */ /* 0x000fe4000f8e020e */
[----:B------:R-:W-:Y:S01]  /*27e0*/  ULEA UR35, UR10, UR27, 0x6 ;  /* 0x0000001b0a237291 */ /* 0x000fe2000f8e30ff */
[----:B------:R-:W-:Y:S01]  /*27f0*/  R2UR UR10, R0 ;  /* 0x00000000000a72ca */ /* 0x000fe200000e0000 */
[----:B------:R-:W-:Y:S02]  /*2800*/  UIMAD UR8, UR4, 0x6000, UR14 ;  /* 0x00006000040878a4 */ /* 0x000fe4000f8e020e */
[----:B------:R-:W-:-:S02]  /*2810*/  UIADD3 UR4, UPT, UPT, UR4, 0x1, URZ ;  /* 0x0000000104047890 */ /* 0x000fc4000fffe0ff */
[----:B----4-:R-:W-:Y:S02]  /*2820*/  UIADD3 UR12, UP2, UPT, UR6, 0x100, URZ ;  /* 0x00000100060c7890 */ /* 0x010fe4000ff5e0ff */
[----:B------:R-:W-:Y:S02]  /*2830*/  UIADD3 UR33, UPT, UPT, UR5, 0x10, URZ ;  /* 0x0000001005217890 */ /* 0x000fe4000fffe0ff */
[----:B-----5:R-:W-:Y:S02]  /*2840*/  UIADD3 UR11, UP1, UPT, UR18, 0x100, URZ ;  /* 0x00000100120b7890 */ /* 0x020fe4000ff3e0ff */
[----:B--2---:R-:W-:Y:S02]  /*2850*/  UIADD3 UR23, UP0, UPT, UR20, 0x100, URZ ;  /* 0x0000010014177890 */ /* 0x004fe4000ff1e0ff */
[----:B------:R-:W-:Y:S02]  /*2860*/  UISETP.NE.AND UP3, UPT, UR4, 0x7, UPT ;  /* 0x000000070400788c */ /* 0x000fe4000bf65270 */
[----:B------:R-:W-:-:S02]  /*2870*/  UIADD3.X UR6, UPT, UPT, URZ, UR7, URZ, UP2, !UPT ;  /* 0x00000007ff067290 */ /* 0x000fc400097fe4ff */
[----:B------:R-:W-:Y:S02]  /*2880*/  UIADD3 UR32, UPT, UPT, UR32, 0xc800, URZ ;  /* 0x0000c80020207890 */ /* 0x000fe4000fffe0ff */
[----:B------:R-:W-:Y:S02]  /*2890*/  UIADD3 UR16, UPT, UPT, UR16, 0xe800, URZ ;  /* 0x0000e80010107890 */ /* 0x000fe4000fffe0ff */
[----:B------:R-:W-:Y:S02]  /*28a0*/  UIADD3 UR8, UPT, UPT, UR8, 0x10800, URZ ;  /* 0x0001080008087890 */ /* 0x000fe4000fffe0ff */
[----:B------:R-:W-:Y:S02]  /*28b0*/  UIADD3.X UR7, UPT, UPT, URZ, UR19, URZ, UP1, !UPT ;  /* 0x00000013ff077290 */ /* 0x000fe40008ffe4ff */
[----:B------:R-:W-:Y:S02]  /*28c0*/  UIADD3.X UR22, UPT, UPT, URZ, UR21, URZ, UP0, !UPT ;  /* 0x00000015ff167290 */ /* 0x000fe400087fe4ff */
[----:B------:R-:W-:-:S02]  /*28d0*/  USEL UR15, UR4, URZ, UP3 ;  /* 0x000000ff040f7287 */ /* 0x000fc40009800000 */
[----:B------:R-:W-:Y:S01]  /*28e0*/  ULOP3.LUT UR33, UR33, 0xfefffff8, URZ, 0xc0, !UPT ;  /* 0xfefffff821217892 */ /* 0x000fe2000f8ec0ff */
[----:B------:R-:W-:Y:S01]  /*28f0*/  UMOV UR34, URZ ;  /* 0x000000ff00227c82 */ /* 0x000fe20008000000 */
[----:B------:R-:W-:Y:S01]  /*2900*/  UMOV UR36, UR9 ;  /* 0x0000000900247c82 */ /* 0x000fe20008000000 */
[----:B------:R-:W-:Y:S01]  /*2910*/  UMOV UR37, UR10 ;  /* 0x0000000a00257c82 */ /* 0x000fe20008000000 */
[----:B------:R-:W-:Y:S01]  /*2920*/  UMOV UR18, 0x40 ;  /* 0x0000004000127882 */ /* 0x000fe20000000000 */
[----:B------:R-:W-:Y:S01]  /*2930*/  UMOV UR20, UR9 ;  /* 0x0000000900147c82 */ /* 0x000fe20008000000 */
[----:B-1----:R-:W-:Y:S06]  /*2940*/  @!P0 BRA `(.L_x_28) ;  /* 0x000000a000388947 */ /* 0x002fec0003800000 */
.L_x_107:
[----:B------:R-:W-:Y:S01]  /*2950*/  R2UR UR4, R0 ;  /* 0x00000000000472ca */ /* 0x000fe200000e0000 */
[----:B------:R-:W-:Y:S01]  /*2960*/  UMOV UR13, UR6 ;  /* 0x00000006000d7c82 */ /* 0x000fe20008000000 */
[----:B------:R-:W-:Y:S01]  /*2970*/  USEL UR9, URZ, 0x1, UP3 ;  /* 0x00000001ff097887 */ /* 0x000fe20009800000 */
[----:B------:R-:W-:Y:S01]  /*2980*/  UMOV UR10, 0x80 ;  /* 0x00000080000a7882 */ /* 0x000fe20000000000 */
[----:B------:R-:W-:Y:S01]  /*2990*/  UMOV UR6, UR11 ;  /* 0x0000000b00067c82 */ /* 0x000fe20008000000 */
[----:B------:R-:W-:Y:S01]  /*29a0*/  UMOV UR17, UR33 ;  /* 0x0000002100117c82 */ /* 0x000fe20008000000 */
[----:B------:R-:W-:-:S07]  /*29b0*/  UMOV UR19, UR35 ;  /* 0x0000002300137c82 */ /* 0x000fce0008000000 */
[----:B------:R-:W-:Y:S01]  /*29c0*/  UMOV UR21, UR4 ;  /* 0x0000000400157c82 */ /* 0x000fe20008000000 */
[----:B------:R-:W-:Y:S05]  /*29d0*/  BRA.U UP6, `(.L_x_29) ;  /* 0x00000001060c7547 */ /* 0x000fea000b800000 */
[----:B------:R-:W-:-:S13]  /*29e0*/  ELECT P0, URZ, PT ;  /* 0x0000000000ff782f */ /* 0x000fda0003800000 */
[----:B-1-3--:R-:W-:-:S04]  /*29f0*/  @P0 MOV R4, 0xc000 ;  /* 0x0000c00000040802 */ /* 0x00afc80000000f00 */
[----:B------:R2:W-:Y:S03]  /*2a00*/  @P0 SYNCS.ARRIVE.TRANS64 RZ, [UR5+0x10], R4 ;  /* 0x00001004ffff09a7 */ /* 0x0005e60008000005 */
.L_x_29:
[----:B------:R-:W-:Y:S01]  /*2a10*/  R2UR UR28, R2 ;  /* 0x00000000021c72ca */ /* 0x000fe200000e0000 */
[----:B------:R-:W-:Y:S01]  /*2a20*/  ULEA UR4, UR15, UR14, 0x3 ;  /* 0x0000000e0f047291 */ /* 0x000fe2000f8e18ff */
[----:B------:R-:W-:Y:S01]  /*2a30*/  R2UR UR29, R0 ;  /* 0x00000000001d72ca */ /* 0x000fe200000e0000 */
[----:B------:R4:W-:Y:S01]  /*2a40*/  UTMALDG.4D.2CTA [UR32], [UR12], desc[URZ] ;  /* 0x0000ff200c0075b4 */ /* 0x0009e20008219000 */
[----:B------:R-:W-:Y:S01]  /*2a50*/  LOP3.LUT R11, R11, UR9, RZ, 0x3c, !PT ;  /* 0x000000090b0b7c12 */ /* 0x000fe2000f8e3cff */
[----:B------:R-:W-:Y:S01]  /*2a60*/  UMOV UR9, UR33 ;  /* 0x0000002100097c82 */ /* 0x000fe20008000000 */
[----:B------:R-:W-:Y:S01]  /*2a70*/  UMOV UR11, UR35 ;  /* 0x00000023000b7c82 */ /* 0x000fe20008000000 */
[----:B------:R-:W-:Y:S02]  /*2a80*/  UIMAD UR24, UR15, 0x6000, UR14 ;  /* 0x000060000f1878a4 */ /* 0x000fe4000f8e020e */
[----:B------:R-:W-:Y:S01]  /*2a90*/  IMAD.U32 R12, R11, -0x80000000, RZ ;  /* 0x800000000b0c7824 */ /* 0x000fe200078e00ff */
[----:B------:R-:W-:Y:S01]  /*2aa0*/  UIADD3 UR25, UPT, UPT, UR4, 0x10, URZ ;  /* 0x0000001004197890 */ /* 0x000fe2000fffe0ff */
[----:B------:R5:W-:Y:S01]  /*2ab0*/  UTMALDG.4D.2CTA [UR16], [UR6], desc[URZ] ;  /* 0x0000ff10060075b4 */ /* 0x000be20008219000 */
[----:B------:R-:W-:-:S02]  /*2ac0*/  UIADD3 UR24, UPT, UPT, UR24, 0xc800, URZ ;  /* 0x0000c80018187890 */ /* 0x000fc4000fffe0ff */
[----:B------:R-:W-:Y:S01]  /*2ad0*/  ULOP3.LUT UR25, UR25, 0xfefffff8, URZ, 0xc0, !UPT ;  /* 0xfefffff819197892 */ /* 0x000fe2000f8ec0ff */
[----:B------:R-:W-:Y:S01]  /*2ae0*/  UMOV UR26, UR74 ;  /* 0x0000004a001a7c82 */ /* 0x000fe20008000000 */
[----:B----4-:R-:W-:Y:S01]  /*2af0*/  UMOV UR12, UR28 ;  /* 0x0000001c000c7c82 */ /* 0x010fe20008000000 */
[----:B------:R-:W-:Y:S01]  /*2b00*/  UMOV UR13, UR29 ;  /* 0x0000001d000d7c82 */ /* 0x000fe20008000000 */
[----:B-----5:R-:W-:Y:S01]  /*2b10*/  UMOV UR6, UR23 ;  /* 0x0000001700067c82 */ /* 0x020fe20008000000 */
[----:B------:R-:W-:Y:S01]  /*2b20*/  UMOV UR7, UR22 ;  /* 0x0000001600077c82 */ /* 0x000fe20008000000 */
[----:B------:R-:W4:Y:S01]  /*2b30*/  LDCU.64 UR16, c[0x0][0x348] ;  /* 0x00006900ff1077ac */ /* 0x000f220008000a00 */
[----:B------:R5:W-:Y:S01]  /*2b40*/  UTMALDG.4D.2CTA [UR8], [UR6], desc[URZ] ;  /* 0x0000ff08060075b4 */ /* 0x000be20008219000 */
[----:B------:R-:W1:Y:S01]  /*2b50*/  SYNCS.PHASECHK.TRANS64.TRYWAIT P0, [UR4+0x48], R12 ;  /* 0x0000480cff0075a7 */ /* 0x000e620008001104 */
[----:B------:R-:W-:Y:S01]  /*2b60*/  UMOV UR18, UR66 ;  /* 0x0000004200127c82 */ /* 0x000fe20008000000 */
[----:B----4-:R-:W-:-:S02]  /*2b70*/  UIADD3 UR22, UP0, UPT, UR16, 0x180, URZ ;  /* 0x0000018010167890 */ /* 0x010fc4000ff1e0ff */
[----:B------:R-:W-:Y:S02]  /*2b80*/  UIMAD UR16, UR15, 0x6000, UR14 ;  /* 0x000060000f1078a4 */ /* 0x000fe4000f8e020e */
[----:B------:R-:W-:Y:S02]  /*2b90*/  UIADD3.X UR5, UPT, UPT, URZ, UR17, URZ, UP0, !UPT ;  /* 0x00000011ff057290 */ /* 0x000fe400087fe4ff */
[----:B------:R-:W-:Y:S01]  /*2ba0*/  UIADD3 UR16, UPT, UPT, UR16, 0xe800, URZ ;  /* 0x0000e80010107890 */ /* 0x000fe2000fffe0ff */
[----:B-----5:R-:W4:Y:S01]  /*2bb0*/  LDCU.64 UR8, c[0x0][0x348] ;  /* 0x00006900ff0877ac */ /* 0x020f220008000a00 */
[----:B------:R-:W5:Y:S01]  /*2bc0*/  LDCU.64 UR12, c[0x0][0x348] ;  /* 0x00006900ff0c77ac */ /* 0x000f620008000a00 */
[----:B----4-:R-:W-:Y:S02]  /*2bd0*/  UIADD3 UR11, UP2, UPT, UR8, 0x180, URZ ;  /* 0x00000180080b7890 */ /* 0x010fe4000ff5e0ff */
[----:B------:R-:W-:Y:S02]  /*2be0*/  UIMAD UR8, UR15, 0x6000, UR14 ;  /* 0x000060000f0878a4 */ /* 0x000fe4000f8e020e */
[----:B-----5:R-:W-:-:S02]  /*2bf0*/  UIADD3 UR7, UP1, UPT, UR12, 0x180, URZ ;  /* 0x000001800c077890 */ /* 0x020fc4000ff3e0ff */
[----:B------:R-:W-:Y:S02]  /*2c00*/  UIADD3.X UR10, UPT, UPT, URZ, UR9, URZ, UP2, !UPT ;  /* 0x00000009ff0a7290 */ /* 0x000fe400097fe4ff */
[----:B------:R-:W-:Y:S01]  /*2c10*/  UIADD3.X UR6, UPT, UPT, URZ, UR13, URZ, UP1, !UPT ;  /* 0x0000000dff067290 */ /* 0x000fe20008ffe4ff */
[----:B-1----:R-:W-:Y:S11]  /*2c20*/  @!P0 BRA `(.L_x_30) ;  /* 0x0000009c009c8947 */ /* 0x002ff60003800000 */
.L_x_109:
[----:B------:R-:W-:Y:S01]  /*2c30*/  R2UR UR12, R2 ;  /* 0x00000000020c72ca */ /* 0x000fe200000e0000 */
[----:B------:R-:W-:Y:S01]  /*2c40*/  ULOP3.LUT UR11, UR11, UR10, URZ, 0x3c, !UPT ;  /* 0x0000000a0b0b7292 */ /* 0x000fe2000f8e3cff */
[----:B------:R-:W-:Y:S01]  /*2c50*/  R2UR UR9, R0 ;  /* 0x00000000000972ca */ /* 0x000fe200000e0000 */
[----:B------:R-:W-:Y:S02]  /*2c60*/  ULOP3.LUT UR7, UR7, UR6, URZ, 0x3c, !UPT ;  /* 0x0000000607077292 */ /* 0x000fe4000f8e3cff */
[----:B------:R-:W-:Y:S02]  /*2c70*/  ULOP3.LUT UR10, UR11, UR10, URZ, 0x3c, !UPT ;  /* 0x0000000a0b0a7292 */ /* 0x000fe4000f8e3cff */
[----:B------:R-:W-:Y:S02]  /*2c80*/  ULOP3.LUT UR6, UR7, UR6, URZ, 0x3c, !UPT ;  /* 0x0000000607067292 */ /* 0x000fe4000f8e3cff */
[----:B------:R-:W-:Y:S01]  /*2c90*/  UIADD3 UR8, UPT, UPT, UR8, 0x10800, URZ ;  /* 0x0001080008087890 */ /* 0x000fe2000fffe0ff */
[----:B------:R-:W-:Y:S01]  /*2ca0*/  UMOV UR19, UR27 ;  /* 0x0000001b00137c82 */ /* 0x000fe20008000000 */
[----:B------:R-:W-:-:S02]  /*2cb0*/  ULOP3.LUT UR11, UR11, UR10, URZ, 0x3c, !UPT ;  /* 0x0000000a0b0b7292 */ /* 0x000fc4000f8e3cff */
[----:B------:R-:W-:Y:S02]  /*2cc0*/  UMOV UR20, UR12 ;  /* 0x0000000c00147c82 */ /* 0x000fe40008000000 */
[----:B------:R-:W-:Y:S01]  /*2cd0*/  UMOV UR21, UR9 ;  /* 0x0000000900157c82 */ /* 0x000fe20008000000 */
[----:B------:R-:W-:Y:S01]  /*2ce0*/  ULOP3.LUT UR7, UR7, UR6, URZ, 0x3c, !UPT ;  /* 0x0000000607077292 */ /* 0x000fe2000f8e3cff */
[----:B------:R-:W-:Y:S01]  /*2cf0*/  UMOV UR17, UR25 ;  /* 0x0000001900117c82 */ /* 0x000fe20008000000 */
[----:B------:R-:W-:Y:S10]  /*2d00*/  BRA.U UP6, `(.L_x_31) ;  /* 0x00000001060c7547 */ /* 0x000ff4000b800000 */
[----:B------:R-:W-:-:S13]  /*2d10*/  ELECT P0, URZ, PT ;  /* 0x0000000000ff782f */ /* 0x000fda0003800000 */
[----:B-123--:R-:W-:-:S04]  /*2d20*/  @P0 MOV R4, 0xc000 ;  /* 0x0000c00000040802 */ /* 0x00efc80000000f00 */
[----:B------:R4:W-:Y:S03]  /*2d30*/  @P0 SYNCS.ARRIVE.TRANS64 RZ, [UR4+0x10], R4 ;  /* 0x00001004ffff09a7 */ /* 0x0009e60008000004 */
.L_x_31:
[----:B------:R-:W-:Y:S01]  /*2d40*/  R2UR UR9, R2 ;  /* 0x00000000020972ca */ /* 0x000fe200000e0000 */
[----:B------:R5:W-:Y:S01]  /*2d50*/  UTMALDG.4D.2CTA [UR24], [UR10], desc[URZ] ;  /* 0x0000ff180a0075b4 */ /* 0x000be20008219000 */
[----:B------:R-:W-:Y:S01]  /*2d60*/  R2UR UR4, R0 ;  /* 0x00000000000472ca */ /* 0x000fe200000e0000 */
[----:B------:R-:W-:Y:S10]  /*2d70*/  UTMALDG.4D.2CTA [UR16], [UR6], desc[URZ] ;  /* 0x0000ff10060075b4 */ /* 0x000ff40008219000 */
[----:B------:R-:W-:Y:S01]  /*2d80*/  UMOV UR12, UR9 ;  /* 0x00000009000c7c82 */ /* 0x000fe20008000000 */
[----:B------:R-:W-:Y:S01]  /*2d90*/  UMOV UR9, UR25 ;  /* 0x0000001900097c82 */ /* 0x000fe20008000000 */
[----:B------:R-:W-:Y:S01]  /*2da0*/  UMOV UR13, UR4 ;  /* 0x00000004000d7c82 */ /* 0x000fe20008000000 */
[----:B------:R-:W-:Y:S01]  /*2db0*/  UMOV UR4, UR22 ;  /* 0x0000001600047c82 */ /* 0x000fe20008000000 */
[----:B-----5:R-:W-:Y:S01]  /*2dc0*/  UMOV UR10, UR58 ;  /* 0x0000003a000a7c82 */ /* 0x020fe20008000000 */
[----:B------:R-:W-:-:S02]  /*2dd0*/  UMOV UR11, UR27 ;  /* 0x0000001b000b7c82 */ /* 0x000fc40008000000 */
[----:B------:R5:W-:Y:S02]  /*2de0*/  UTMALDG.4D.2CTA [UR8], [UR4], desc[URZ] ;  /* 0x0000ff08040075b4 */ /* 0x000be40008219000 */
[----:B-----5:R-:W-:-:S04]  /*2df0*/  UIADD3 UR4, UPT, UPT, UR15, 0x1, URZ ;  /* 0x000000010f047890 */ /* 0x020fc8000fffe0ff */
[----:B------:R-:W-:-:S04]  /*2e00*/  UISETP.NE.AND UP0, UPT, UR4, 0x7, UPT ;  /* 0x000000070400788c */ /* 0x000fc8000bf05270 */
[----:B------:R-:W-:Y:S02]  /*2e10*/  USEL UR5, URZ, 0x1, UP0 ;  /* 0x00000001ff057887 */ /* 0x000fe40008000000 */
[----:B------:R-:W-:-:S04]  /*2e20*/  USEL UR4, UR4, URZ, UP0 ;  /* 0x000000ff04047287 */ /* 0x000fc80008000000 */
[----:B------:R-:W-:-:S08]  /*2e30*/  LOP3.LUT R11, R11, UR5, RZ, 0x3c, !PT ;  /* 0x000000050b0b7c12 */ /* 0x000fd0000f8e3cff */
.L_x_17:
[----:B------:R-:W-:Y:S02]  /*2e40*/  UIADD3 UR5, UPT, UPT, UR4, 0x2, URZ ;  /* 0x0000000204057890 */ /* 0x000fe4000fffe0ff */
[----:B------:R-:W-:-:S04]  /*2e50*/  UISETP.NE.AND UP0, UPT, UR4, 0x6, UPT ;  /* 0x000000060400788c */ /* 0x000fc8000bf05270 */
[----:B------:R-:W-:-:S04]  /*2e60*/  USEL UR5, UR5, 0x1, UP0 ;  /* 0x0000000105057887 */ /* 0x000fc80008000000 */
[----:B------:R-:W-:Y:S02]  /*2e70*/  UIADD3 UR6, UPT, UPT, UR5, 0x1, URZ ;  /* 0x0000000105067890 */ /* 0x000fe4000fffe0ff */
[----:B------:R-:W-:-:S04]  /*2e80*/  UISETP.NE.AND UP1, UPT, UR5, 0x7, UPT ;  /* 0x000000070500788c */ /* 0x000fc8000bf25270 */
[----:B------:R-:W-:Y:S02]  /*2e90*/  USEL UR5, UR6, 0x1, UP1 ;  /* 0x0000000106057887 */ /* 0x000fe40008800000 */
[----:B------:R-:W-:Y:S02]  /*2ea0*/  UISETP.EQ.XOR UP1, UPT, UR4, 0x6, !UP1 ;  /* 0x000000060400788c */ /* 0x000fe4000cf22a70 */
[----:B------:R-:W-:Y:S02]  /*2eb0*/  UIADD3 UR6, UPT, UPT, UR5, 0x1, URZ ;  /* 0x0000000105067890 */ /* 0x000fe4000fffe0ff */
[----:B------:R-:W-:Y:S02]  /*2ec0*/  UISETP.NE.AND UP0, UPT, UR5, 0x7, UPT ;  /* 0x000000070500788c */ /* 0x000fe4000bf05270 */
[----:B------:R-:W-:Y:S02]  /*2ed0*/  UISETP.EQ.XOR UP1, UPT, UR5, 0x7, UP1 ;  /* 0x000000070500788c */ /* 0x000fe40008f22a70 */
[----:B------:R-:W-:-:S04]  /*2ee0*/  USEL UR6, UR6, 0x1, UP0 ;  /* 0x0000000106067887 */ /* 0x000fc80008000000 */
        /* <DEDUP_REMOVED lines=8> */
[----:B------:R-:W-:Y:S02]  /*2f70*/  UISETP.EQ.XOR UP1, UPT, UR4, 0x7, UP1 ;  /* 0x000000070400788c */ /* 0x000fe40008f22a70 */
[----:B------:R-:W-:Y:S02]  /*2f80*/  UISETP.NE.AND UP0, UPT, UR4, 0x7, UPT ;  /* 0x000000070400788c */ /* 0x000fe4000bf05270 */
[----:B------:R-:W-:Y:S02]  /*2f90*/  USEL UR5, URZ, 0x1, !UP1 ;  /* 0x00000001ff057887 */ /* 0x000fe4000c800000 */
[----:B------:R-:W-:-:S04]  /*2fa0*/  USEL UR4, UR4, URZ, UP0 ;  /* 0x000000ff04047287 */ /* 0x000fc80008000000 */
[----:B------:R-:W-:Y:S01]  /*2fb0*/  ULEA UR4, UR4, UR14, 0x3 ;  /* 0x0000000e04047291 */ /* 0x000fe2000f8e18ff */
[----:B------:R-:W-:-:S04]  /*2fc0*/  LOP3.LUT R11, R11, UR5, RZ, 0x3c, !PT ;  /* 0x000000050b0b7c12 */ /* 0x000fc8000f8e3cff */
[----:B------:R-:W-:-:S04]  /*2fd0*/  SHF.L.U32 R10, R11, 0x1f, RZ ;  /* 0x0000001f0b0a7819 */ /* 0x000fc800000006ff */
[----:B------:R-:W5:Y:S02]  /*2fe0*/  SYNCS.PHASECHK.TRANS64.TRYWAIT P0, [UR4+0x48], R10 ;  /* 0x0000480aff0075a7 */ /* 0x000f640008001104 */
[----:B-----5:R-:W-:Y:S05]  /*2ff0*/  @!P0 BRA `(.L_x_32) ;  /* 0x0000009800c48947 */ /* 0x020fea0003800000 */
.L_x_111:
[----:B------:R-:W-:Y:S04]  /*3000*/  BSSY.RECONVERGENT B0, `(.L_x_10) ;  /* 0x000000e000007945 */ /* 0x000fe80003800200 */
[----:B------:R-:W-:Y:S05]  /*3010*/  BRA.U UP6, `(.L_x_33) ;  /* 0x0000000106287547 */ /* 0x000fea000b800000 */
[----:B------:R-:W-:-:S13]  /*3020*/  ELECT P0, URZ, PT ;  /* 0x0000000000ff782f */ /* 0x000fda0003800000 */
[----:B-1234-:R-:W-:-:S04]  /*3030*/  @P0 MOV R4, 0xc000 ;  /* 0x0000c00000040802 */ /* 0x01efc80000000f00 */
[----:B------:R1:W-:Y:S01]  /*3040*/  @P0 SYNCS.ARRIVE.TRANS64 RZ, [UR4+0x10], R4 ;  /* 0x00001004ffff09a7 */ /* 0x0003e20008000004 */
[----:B------:R-:W2:Y:S02]  /*3050*/  SYNCS.PHASECHK.TRANS64.TRYWAIT P0, [UR14+0x8], RZ ;  /* 0x000008ffff0075a7 */ /* 0x000ea4000800110e */
[----:B-12---:R-:W-:Y:S05]  /*3060*/  @!P0 BRA `(.L_x_34) ;  /* 0x0000009800c48947 */ /* 0x006fea0003800000 */
.L_x_113:
[----:B------:R-:W-:-:S13]  /*3070*/  ELECT P0, URZ, PT ;  /* 0x0000000000ff782f */ /* 0x000fda0003800000 */
[----:B------:R-:W-:Y:S05]  /*3080*/  @!P0 BRA `(.L_x_35) ;  /* 0x0000000000148947 */ /* 0x000fea0003800000 */
[----:B-1----:R-:W-:-:S04]  /*3090*/  HFMA2 R4, -RZ, RZ, 5.9604644775390625e-08, -0.0 ;  /* 0x00018000ff047431 */ /* 0x002fc800000001ff */
[----:B------:R2:W-:Y:S01]  /*30a0*/  SYNCS.ARRIVE.TRANS64 RZ, [UR14], R4 ;  /* 0x00000004ffff79a7 */ /* 0x0005e2000800000e */
[----:B------:R-:W-:Y:S05]  /*30b0*/  BRA `(.L_x_35) ;  /* 0x0000000000087947 */ /* 0x000fea0003800000 */
.L_x_33:
[----:B------:R-:W5:Y:S02]  /*30c0*/  SYNCS.PHASECHK.TRANS64.TRYWAIT P0, [UR14+0x8], RZ ;  /* 0x000008ffff0075a7 */ /* 0x000f64000800110e */
[----:B-----5:R-:W-:Y:S05]  /*30d0*/  @!P0 BRA `(.L_x_36) ;  /* 0x0000009800c08947 */ /* 0x020fea0003800000 */
.L_x_35:
[----:B------:R-:W-:Y:S05]  /*30e0*/  BSYNC.RECONVERGENT B0 ;  /* 0x0000000000007941 */ /* 0x000fea0003800200 */
.L_x_10:
[----:B------:R-:W-:-:S13]  /*30f0*/  R2UR UR4, R3 ;  /* 0x00000000030472ca */ /* 0x000fda00000e0000 */
[----:B------:R-:W-:-:S09]  /*3100*/  UISETP.NE.AND UP0, UPT, UR4, 0xc, UPT ;  /* 0x0000000c0400788c */ /* 0x000fd2000bf05270 */
[----:B------:R-:W-:Y:S05]  /*3110*/  BRA.U UP0, `(.L_x_9) ;  /* 0x0000002500007547 */ /* 0x000fea000b800000 */
[----:B------:R-:W5:Y:S01]  /*3120*/  S2UR UR4, SR_CgaCtaId ;  /* 0x00000000000479c3 */ /* 0x000f620000008800 */
[----:B------:R-:W-:Y:S01]  /*3130*/  UMOV UR5, 0x400 ;  /* 0x0000040000057882 */ /* 0x000fe20000000000 */
[----:B------:R-:W-:Y:S01]  /*3140*/  UMOV UR6, 0x20 ;  /* 0x0000002000067882 */ /* 0x000fe20000000000 */
[----:B------:R-:W-:Y:S01]  /*3150*/  ELECT P0, URZ, PT ;  /* 0x0000000000ff782f */ /* 0x000fe20003800000 */
[----:B------:R-:W-:-:S04]  /*3160*/  UIADD3 UR6, UPT, UPT, -UR6, 0x100000, URZ ;  /* 0x0010000006067890 */ /* 0x000fc8000fffe1ff */
[----:B------:R-:W-:Y:S02]  /*3170*/  USHF.L.U32 UR7, UR6, 0xb, URZ ;  /* 0x0000000b06077899 */ /* 0x000fe400080006ff */
[----:B------:R-:W-:Y:S02]  /*3180*/  USHF.L.U32 UR6, UR6, 0x1, URZ ;  /* 0x0000000106067899 */ /* 0x000fe400080006ff */
[----:B-----5:R-:W-:Y:S01]  /*3190*/  ULEA UR4, UR4, UR5, 0x18 ;  /* 0x0000000504047291 */ /* 0x020fe2000f8ec0ff */
[----:B------:R-:W5:Y:S11]  /*31a0*/  FENCE.VIEW.ASYNC.S ;  /* 0x00000000000073c6 */ /* 0x000f760000000000 */
[----:B-----5:R1:W5:Y:S01]  /*31b0*/  SYNCS.EXCH.64 URZ, [UR4+0xf0], UR6 ;  /* 0x0000f00604ff75b2 */ /* 0x0203620008000100 */
[----:B------:R-:W-:Y:S01]  /*31c0*/  NOP ;  /* 0x0000000000007918 */ /* 0x000fe20000000000 */
[----:B------:R-:W2:-:S00]  /*31d0*/  USETMAXREG.DEALLOC.CTAPOOL 0x40 ;  /* 0x00000040000079c8 */ /* 0x000e8000080e0500 */
[----:B-12---:R-:W1:Y:S01]  /*31e0*/  S2R R11, SR_CgaCtaId ;  /* 0x00000000000b7919 */ /* 0x006e620000008800 */
[----:B-----5:R-:W-:Y:S01]  /*31f0*/  NOP ;  /* 0x0000000000007918 */ /* 0x020fe20000000000 */
[----:B---34-:R-:W-:Y:S02]  /*3200*/  MOV R4, 0x40 ;  /* 0x0000004000047802 */ /* 0x018fe40000000f00 */
[----:B------:R-:W-:Y:S02]  /*3210*/  MOV R10, 0x400 ;  /* 0x00000400000a7802 */ /* 0x000fe40000000f00 */
[C---:B-1----:R-:W-:Y:S02]  /*3220*/  LEA R4, R11.reuse, R4, 0x18 ;  /* 0x000000040b047211 */ /* 0x042fe400078ec0ff */
[----:B------:R-:W-:-:S04]  /*3230*/  LEA R10, R11, R10, 0x18 ;  /* 0x0000000a0b0a7211 */ /* 0x000fc800078ec0ff */
[----:B------:R-:W1:Y:S02]  /*3240*/  LDS.U8 R4, [R4] ;  /* 0x0000000004047984 */ /* 0x000e640000000000 */
[----:B-1----:R-:W-:-:S13]  /*3250*/  ISETP.NE.AND P0, PT, R4, RZ, PT ;  /* 0x000000ff0400720c */ /* 0x002fda0003f05270 */
[----:B------:R-:W-:Y:S05]  /*3260*/  @P0 BRA `(.L_x_37) ;  /* 0x0000000400500947 */ /* 0x000fea0003800000 */
[C---:B------:R-:W-:Y:S02]  /*3270*/  LOP3.LUT R4, R11.reuse, 0x1, RZ, 0xc0, !PT ;  /* 0x000000010b047812 */ /* 0x040fe400078ec0ff */
[----:B------:R-:W-:Y:S02]  /*3280*/  LOP3.LUT R17, R11, 0x1, RZ, 0x3c, !PT ;  /* 0x000000010b117812 */ /* 0x000fe400078e3cff */
[----:B------:R-:W-:-:S13]  /*3290*/  ISETP.NE.U32.AND P1, PT, R4, 0x1, PT ;  /* 0x000000010400780c */ /* 0x000fda0003f25070 */
[----:B------:R-:W-:Y:S05]  /*32a0*/  @!P1 BRA `(.L_x_38) ;  /* 0x0000000000c49947 */ /* 0x000fea0003800000 */
[----:B------:R-:W-:Y:S01]  /*32b0*/  ELECT P0, URZ, PT ;  /* 0x0000000000ff782f */ /* 0x000fe20003800000 */
[----:B------:R-:W-:-:S12]  /*32c0*/  BSSY B0, `(.L_x_38) ;  /* 0x000002f000007945 */ /* 0x000fd80003800000 */
[----:B------:R-:W-:Y:S05]  /*32d0*/  @!P0 BRA `(.L_x_39) ;  /* 0x0000000000b48947 */ /* 0x000fea0003800000 */
[----:B------:R-:W-:-:S05]  /*32e0*/  UMOV UR4, 0x10 ;  /* 0x0000001000047882 */ /* 0x000fca0000000000 */
[----:B------:R-:W-:Y:S04]  /*32f0*/  DEPBAR.LE SB1, 0x36 ;  /* 0x00009d800000791a */ /* 0x000fe80000000000 */
[----:B------:R-:W1:Y:S02]  /*3300*/  UTCATOMSWS.2CTA.FIND_AND_SET.ALIGN UP0, UR4, UR4 ;  /* 0x00000004000475e3 */ /* 0x000e640008200800 */
[----:B-1----:R-:W-:Y:S01]  /*3310*/  PLOP3.LUT P0, PT, PT, PT, UP0, 0x80, 0x8 ;  /* 0x000000000008781c */ /* 0x002fe20003f0f008 */
[----:B------:R-:W-:-:S03]  /*3320*/  IMAD.U32 R15, RZ, RZ, UR4 ;  /* 0x00000004ff0f7e24 */ /* 0x000fc6000f8e00ff */
[----:B------:R-:W-:-:S04]  /*3330*/  SEL R4, RZ, 0xffffffff, !P0 ;  /* 0xffffffffff047807 */ /* 0x000fc80004000000 */
[----:B------:R-:W-:-:S13]  /*3340*/  ISETP.NE.AND P0, PT, R4, RZ, PT ;  /* 0x000000ff0400720c */ /* 0x000fda0003f05270 */
[----:B------:R-:W-:Y:S05]  /*3350*/  @P0 BRA `(.L_x_40) ;  /* 0x0000000000240947 */ /* 0x000fea0003800000 */
.L_x_41:
[----:B------:R-:W-:Y:S05]  /*3360*/  NANOSLEEP 0x64 ;  /* 0x000000640000795d */ /* 0x000fea0003800000 */
[----:B------:R-:W-:-:S05]  /*3370*/  UMOV UR4, 0x10 ;  /* 0x0000001000047882 */ /* 0x000fca0000000000 */
[----:B------:R-:W-:Y:S04]  /*3380*/  DEPBAR.LE SB1, 0x36 ;  /* 0x00009d800000791a */ /* 0x000fe80000000000 */
[----:B------:R-:W1:Y:S02]  /*3390*/  UTCATOMSWS.2CTA.FIND_AND_SET.ALIGN UP0, UR4, UR4 ;  /* 0x00000004000475e3 */ /* 0x000e640008200800 */
[----:B-1----:R-:W-:Y:S01]  /*33a0*/  PLOP3.LUT P0, PT, PT, PT, UP0, 0x80, 0x8 ;  /* 0x000000000008781c */ /* 0x002fe20003f0f008 */
[----:B------:R-:W-:-:S03]  /*33b0*/  IMAD.U32 R15, RZ, RZ, UR4 ;  /* 0x00000004ff0f7e24 */ /* 0x000fc6000f8e00ff */
[----:B------:R-:W-:-:S04]  /*33c0*/  SEL R4, RZ, 0xffffffff, !P0 ;  /* 0xffffffffff047807 */ /* 0x000fc80004000000 */
[----:B------:R-:W-:-:S13]  /*33d0*/  ISETP.NE.AND P0, PT, R4, RZ, PT ;  /* 0x000000ff0400720c */ /* 0x000fda0003f05270 */
[----:B------:R-:W-:Y:S05]  /*33e0*/  @!P0 BRA `(.L_x_41) ;  /* 0xfffffffc00dc8947 */ /* 0x000fea000383ffff */
.L_x_40:
[----:B------:R-:W-:Y:S01]  /*33f0*/  MOV R18, 0x60 ;  /* 0x0000006000127802 */ /* 0x000fe20000000f00 */
[----:B------:R-:W-:Y:S01]  /*3400*/  VIADD R4, R10, 0xf8 ;  /* 0x000000f80a047836 */ /* 0x000fe20000000000 */
[----:B------:R-:W-:Y:S01]  /*3410*/  MOV R16, 0x58 ;  /* 0x0000005800107802 */ /* 0x000fe20000000f00 */
[----:B------:R-:W-:Y:S01]  /*3420*/  IMAD.MOV.U32 R14, RZ, RZ, 0x4 ;  /* 0x00000004ff0e7424 */ /* 0x000fe200078e00ff */
[C---:B------:R-:W-:Y:S02]  /*3430*/  LEA R18, R11.reuse, R18, 0x18 ;  /* 0x000000120b127211 */ /* 0x040fe400078ec0ff */
[----:B------:R-:W-:-:S03]  /*3440*/  LEA R16, R11, R16, 0x18 ;  /* 0x000000100b107211 */ /* 0x000fc600078ec0ff */
[----:B------:R-:W1:Y:S02]  /*3450*/  LDS R12, [R18] ;  /* 0x00000000120c7984 */ /* 0x000e640000000800 */
[----:B-1----:R-:W-:-:S04]  /*3460*/  IMAD.U32 R12, R12, -0x80000000, RZ ;  /* 0x800000000c0c7824 */ /* 0x002fc800078e00ff */
[----:B------:R-:W1:Y:S02]  /*3470*/  SYNCS.PHASECHK.TRANS64.TRYWAIT P0, [R16+URZ], R12 ;  /* 0x0000000c100075a7 */ /* 0x000e6400080011ff */
[----:B-1----:R-:W-:Y:S05]  /*3480*/  @P0 BRA `(.L_x_42) ;  /* 0x0000000000080947 */ /* 0x002fea0003800000 */
[----:B------:R-:W1:Y:S02]  /*3490*/  SYNCS.PHASECHK.TRANS64.TRYWAIT P0, [R16+URZ], R12 ;  /* 0x0000000c100075a7 */ /* 0x000e6400080011ff */
[----:B-1----:R-:W-:Y:S05]  /*34a0*/  @!P0 BRA `(.L_x_43) ;  /* 0x0000009400e48947 */ /* 0x002fea0003800000 */
.L_x_42:
[----:B------:R-:W-:Y:S01]  /*34b0*/  PRMT R5, R17, 0x654, R16 ;  /* 0x0000065411057816 */ /* 0x000fe20000000010 */
[----:B-1----:R-:W-:Y:S01]  /*34c0*/  IMAD.SHL.U32 R13, R15, 0x20, RZ ;  /* 0x000000200f0d7824 */ /* 0x002fe200078e00ff */
[----:B------:R-:W-:Y:S01]  /*34d0*/  PRMT R4, R17, 0x654, R4 ;  /* 0x0000065411047816 */ /* 0x000fe20000000004 */
[----:B------:R-:W-:Y:S01]  /*34e0*/  IMAD.MOV.U32 R12, RZ, RZ, 0xffff ;  /* 0x0000ffffff0c7424 */ /* 0x000fe200078e00ff */
[----:B------:R1:W-:Y:S01]  /*34f0*/  SYNCS.ARRIVE.TRANS64.RED RZ, [R5+URZ], R14 ;  /* 0x0000000e05ff79a7 */ /* 0x0003e200080004ff */
[----:B------:R-:W-:Y:S01]  /*3500*/  IMAD.MOV.U32 R9, RZ, RZ, 0x1 ;  /* 0x00000001ff097424 */ /* 0x000fe200078e00ff */
[----:B------:R2:W-:Y:S01]  /*3510*/  STS [R10+0xf8], R13 ;  /* 0x0000f80d0a007388 */ /* 0x0005e20000000800 */
[----:B------:R-:W-:Y:S01]  /*3520*/  VIADD R16, R15, 0x10 ;  /* 0x000000100f107836 */ /* 0x000fe20000000000 */
[----:B------:R-:W-:Y:S02]  /*3530*/  SHF.L.U32 R12, R12, R15, RZ ;  /* 0x0000000f0c0c7219 */ /* 0x000fe400000006ff */
[----:B------:R2:W-:Y:S02]  /*3540*/  STAS [R4.64], R15 ;  /* 0x0000000f04007dbd */ /* 0x0005e4000c0008ff */
[----:B------:R-:W-:-:S04]  /*3550*/  SHF.L.U32 R19, R9, R16, RZ ;  /* 0x0000001009137219 */ /* 0x000fc800000006ff */
[----:B------:R-:W-:Y:S02]  /*3560*/  LOP3.LUT R12, R19, R12, RZ, 0xfc, !PT ;  /* 0x0000000c130c7212 */ /* 0x000fe400078efcff */
[----:B-1----:R-:W-:-:S04]  /*3570*/  MOV R14, 0x50 ;  /* 0x00000050000e7802 */ /* 0x002fc80000000f00 */
[----:B------:R-:W-:-:S05]  /*3580*/  LEA R19, R11, R14, 0x18 ;  /* 0x0000000e0b137211 */ /* 0x000fca00078ec0ff */
[----:B------:R2:W-:Y:S04]  /*3590*/  ATOMS.OR RZ, [R19], R12 ;  /* 0x0000000c13ff738c */ /* 0x0005e80003000000 */
[----:B------:R2:W-:Y:S02]  /*35a0*/  ATOMS.XOR RZ, [R18], R9 ;  /* 0x0000000912ff738c */ /* 0x0005e40003800000 */
.L_x_39:
[----:B------:R-:W-:Y:S05]  /*35b0*/  BSYNC B0 ;  /* 0x0000000000007941 */ /* 0x000fea0003800000 */
.L_x_38:
[----:B------:R-:W-:Y:S05]  /*35c0*/  @P1 BRA `(.L_x_44) ;  /* 0x0000000000881947 */ /* 0x000fea0003800000 */
[----:B------:R-:W-:Y:S05]  /*35d0*/  WARPSYNC.ALL ;  /* 0x0000000000007948 */ /* 0x000fea0003800000 */
[----:B------:R-:W-:Y:S01]  /*35e0*/  NOP ;  /* 0x0000000000007918 */ /* 0x000fe20000000000 */
[----:B------:R-:W-:-:S13]  /*35f0*/  ELECT P0, URZ, PT ;  /* 0x0000000000ff782f */ /* 0x000fda0003800000 */
[----:B------:R-:W-:Y:S05]  /*3600*/  @!P0 BRA `(.L_x_44) ;  /* 0x0000000000788947 */ /* 0x000fea0003800000 */
[----:B--2---:R-:W-:Y:S02]  /*3610*/  MOV R4, 0x60 ;  /* 0x0000006000047802 */ /* 0x004fe40000000f00 */
[----:B------:R-:W-:Y:S02]  /*3620*/  MOV R12, 0x58 ;  /* 0x00000058000c7802 */ /* 0x000fe40000000f00 */
        /* <DEDUP_REMOVED lines=8> */
.L_x_45:
[----:B------:R-:W2:Y:S01]  /*36b0*/  LDS R14, [R10+0xf8] ;  /* 0x0000f8000a0e7984 */ /* 0x000ea20000000800 */
[----:B-1----:R-:W-:Y:S01]  /*36c0*/  IMAD.MOV.U32 R5, RZ, RZ, 0xffff ;  /* 0x0000ffffff057424 */ /* 0x002fe200078e00ff */
[----:B------:R-:W-:Y:S01]  /*36d0*/  PRMT R12, R17, 0x654, R12 ;  /* 0x00000654110c7816 */ /* 0x000fe2000000000c */
[----:B------:R-:W-:Y:S02]  /*36e0*/  IMAD.MOV.U32 R4, RZ, RZ, 0x1 ;  /* 0x00000001ff047424 */ /* 0x000fe400078e00ff */
[C---:B--2---:R-:W-:Y:S01]  /*36f0*/  IMAD.SHL.U32 R15, R14.reuse, 0x20, RZ ;  /* 0x000000200e0f7824 */ /* 0x044fe200078e00ff */
[----:B------:R-:W-:Y:S01]  /*3700*/  SHF.L.U32 R5, R5, R14, RZ ;  /* 0x0000000e05057219 */ /* 0x000fe200000006ff */
[----:B------:R-:W-:-:S03]  /*3710*/  VIADD R13, R14, 0x10 ;  /* 0x000000100e0d7836 */ /* 0x000fc60000000000 */
[----:B------:R1:W-:Y:S01]  /*3720*/  STS [R10+0xf8], R15 ;  /* 0x0000f80f0a007388 */ /* 0x0003e20000000800 */
[----:B------:R-:W-:Y:S02]  /*3730*/  MOV R14, 0x50 ;  /* 0x00000050000e7802 */ /* 0x000fe40000000f00 */
[----:B------:R-:W-:Y:S02]  /*3740*/  SHF.L.U32 R16, R4, R13, RZ ;  /* 0x0000000d04107219 */ /* 0x000fe400000006ff */
[----:B------:R-:W-:Y:S02]  /*3750*/  LEA R14, R11, R14, 0x18 ;  /* 0x0000000e0b0e7211 */ /* 0x000fe400078ec0ff */
[----:B------:R-:W-:-:S05]  /*3760*/  LOP3.LUT R5, R16, R5, RZ, 0xfc, !PT ;  /* 0x0000000510057212 */ /* 0x000fca00078efcff */
[----:B------:R1:W-:Y:S01]  /*3770*/  ATOMS.OR RZ, [R14], R5 ;  /* 0x000000050eff738c */ /* 0x0003e20003000000 */
[----:B------:R1:W-:Y:S03]  /*3780*/  SYNCS.ARRIVE.TRANS64.RED.A1T0 RZ, [R12+URZ], RZ ;  /* 0x000000ff0cff79a7 */ /* 0x0003e600081004ff */
[----:B------:R1:W-:Y:S01]  /*3790*/  ATOMS.XOR RZ, [R9], R4 ;  /* 0x0000000409ff738c */ /* 0x0003e20003800000 */
[----:B------:R-:W-:Y:S05]  /*37a0*/  BRA `(.L_x_44) ;  /* 0x0000000000107947 */ /* 0x000fea0003800000 */
.L_x_37:
[----:B------:R-:W-:Y:S02]  /*37b0*/  MOV R5, 0xffffffff ;  /* 0xffffffff00057802 */ /* 0x000fe40000000f00 */
[----:B------:R-:W-:-:S03]  /*37c0*/  MOV R4, 0x37f0 ;  /* 0x000037f000047802 */ /* 0x000fc60000000f00 */
[----:B------:R1:W-:Y:S04]  /*37d0*/  STS [R10+0xf8], R5 ;  /* 0x0000f8050a007388 */ /* 0x0003e80000000800 */
[----:B-1----:R-:W-:Y:S05]  /*37e0*/  CALL.REL.NOINC `($__internal_1_$__cuda_sm10x_tcgen05_guardrail_trap_phase_invalid_during_alloc) ;  /* 0x0000009c00687944 */ /* 0x002fea0003c00000 */
.L_x_44:
[----:B------:R-:W-:Y:S05]  /*37f0*/  WARPSYNC.ALL ;  /* 0x0000000000007948 */ /* 0x000fea0003800000 */
[----:B------:R-:W-:Y:S01]  /*3800*/  NOP ;  /* 0x0000000000007918 */ /* 0x000fe20000000000 */
[----:B------:R-:W3:Y:S01]  /*3810*/  S2UR UR16, SR_CgaCtaId ;  /* 0x00000000001079c3 */ /* 0x000ee20000008800 */
[----:B------:R-:W-:-:S07]  /*3820*/  UMOV UR4, 0x400 ;  /* 0x0000040000047882 */ /* 0x000fce0000000000 */
[----:B------:R-:W-:Y:S01]  /*3830*/  BAR.SYNC.DEFER_BLOCKING 0x2, 0x120 ;  /* 0x0084800000007b1d */ /* 0x000fe20000010000 */
[----:B------:R-:W-:-:S13]  /*3840*/  R2UR UR6, R8 ;  /* 0x00000000080672ca */ /* 0x000fda00000e0000 */
[----:B------:R-:W-:Y:S02]  /*3850*/  UISETP.NE.AND UP0, UPT, UR6, URZ, UPT ;  /* 0x000000ff0600728c */ /* 0x000fe4000bf05270 */
[----:B---3--:R-:W-:-:S04]  /*3860*/  ULEA UR4, UR16, UR4, 0x18 ;  /* 0x0000000410047291 */ /* 0x008fc8000f8ec0ff */
[----:B------:R-:W-:-:S04]  /*3870*/  UIADD3 UR5, UPT, UPT, UR4, 0x800, URZ ;  /* 0x0000080004057890 */ /* 0x000fc8000fffe0ff */
[----:B------:R-:W-:Y:S01]  /*3880*/  USHF.R.U32.HI UR5, URZ, 0x4, UR5 ;  /* 0x00000004ff057899 */ /* 0x000fe20008011605 */
[----:B------:R-:W-:Y:S03]  /*3890*/  LDS R26, [UR4+0xf8] ;  /* 0x0000f804ff1a7984 */ /* 0x000fe60008000800 */
[----:B------:R-:W-:-:S04]  /*38a0*/  ULOP3.LUT UR5, UR5, 0x3fc0, URZ, 0xc0, !UPT ;  /* 0x00003fc005057892 */ /* 0x000fc8000f8ec0ff */
[----:B------:R-:W-:-:S06]  /*38b0*/  ULOP3.LUT UR5, UR5, 0x10000, URZ, 0xfc, !UPT ;  /* 0x0001000005057892 */ /* 0x000fcc000f8efcff */
[----:B-12---:R-:W-:-:S06]  /*38c0*/  IMAD.U32 R4, RZ, RZ, UR5 ;  /* 0x00000005ff047e24 */ /* 0x006fcc000f8e00ff */
[----:B------:R-:W1:Y:S02]  /*38d0*/  SHFL.IDX PT, R4, R4, RZ, 0x1f ;  /* 0x00001fff04047589 */ /* 0x000e6400000e0000 */
[----:B-1----:R-:W-:Y:S01]  /*38e0*/  R2UR UR5, R4 ;  /* 0x00000000040572ca */ /* 0x002fe200000e0000 */
[----:B------:R-:W-:-:S14]  /*38f0*/  BRA.U UP0, `(.L_x_47) ;  /* 0x0000001900347547 */ /* 0x000fdc000b800000 */
[----:B------:R-:W1:Y:S02]  /*3900*/  SYNCS.PHASECHK.TRANS64.TRYWAIT P0, [UR4], RZ ;  /* 0x000000ffff0075a7 */ /* 0x000e640008001104 */
[----:B-1----:R-:W-:Y:S05]  /*3910*/  @!P0 BRA `(.L_x_48) ;  /* 0x0000009000f88947 */ /* 0x002fea0003800000 */
.L_x_118:
[----:B------:R-:W2:Y:S01]  /*3920*/  SYNCS.PHASECHK.TRANS64.TRYWAIT P0, [UR4+0x10], RZ ;  /* 0x000010ffff0075a7 */ /* 0x000ea20008001104 */
[----:B------:R-:W3:Y:S01]  /*3930*/  LDCU UR9, c[0x0][0x38c] ;  /* 0x00007180ff0977ac */ /* 0x000ee20008000800 */
[----:B------:R-:W-:Y:S02]  /*3940*/  R2UR UR7, R7 ;  /* 0x00000000070772ca */ /* 0x000fe400000e0000 */
[----:B-1----:R-:W-:Y:S01]  /*3950*/  CS2R R4, SRZ ;  /* 0x0000000000047805 */ /* 0x002fe2000001ff00 */
[----:B------:R-:W-:Y:S01]  /*3960*/  IMAD.MOV.U32 R9, RZ, RZ, RZ ;  /* 0x000000ffff097224 */ /* 0x000fe200078e00ff */
[----:B------:R-:W-:Y:S02]  /*3970*/  UIADD3 UR6, UPT, UPT, UR4, 0xc800, URZ ;  /* 0x0000c80004067890 */ /* 0x000fe4000fffe0ff */
[----:B------:R-:W-:Y:S02]  /*3980*/  UIADD3 UR30, UPT, UPT, UR5, 0x2, URZ ;  /* 0x00000002051e7890 */ /* 0x000fe4000fffe0ff */
[----:B------:R-:W-:Y:S01]  /*3990*/  USHF.R.U32.HI UR6, URZ, 0x4, UR6 ;  /* 0x00000004ff067899 */ /* 0x000fe20008011606 */
[----:B------:R-:W-:Y:S01]  /*39a0*/  R2UR UR10, R5 ;  /* 0x00000000050a72ca */ /* 0x000fe200000e0000 */
[----:B------:R-:W-:Y:S01]  /*39b0*/  UIADD3 UR28, UPT, UPT, UR5, 0x4, URZ ;  /* 0x00000004051c7890 */ /* 0x000fe2000fffe0ff */
[C---:B------:R-:W-:Y:S01]  /*39c0*/  R2UR UR11, R4.reuse ;  /* 0x00000000040b72ca */ /* 0x040fe200000e0000 */
[----:B------:R-:W-:Y:S01]  /*39d0*/  ULOP3.LUT UR6, UR6, 0x3fc0, URZ, 0xc0, !UPT ;  /* 0x00003fc006067892 */ /* 0x000fe2000f8ec0ff */
[----:B------:R-:W-:Y:S01]  /*39e0*/  R2UR UR17, R9 ;  /* 0x00000000091172ca */ /* 0x000fe200000e0000 */
[----:B------:R-:W-:Y:S01]  /*39f0*/  ULOP3.LUT UR54, UR7, 0xffff, URZ, 0xc0, !UPT ;  /* 0x0000ffff07367892 */ /* 0x000fe2000f8ec0ff */
[C---:B------:R-:W-:Y:S01]  /*3a00*/  R2UR UR58, R5.reuse ;  /* 0x00000000053a72ca */ /* 0x040fe200000e0000 */
[----:B------:R-:W-:Y:S01]  /*3a10*/  ULOP3.LUT UR6, UR6, 0x10000, URZ, 0xfc, !UPT ;  /* 0x0001000006067892 */ /* 0x000fe2000f8efcff */
[C---:B------:R-:W-:Y:S01]  /*3a20*/  R2UR UR66, R4.reuse ;  /* 0x00000000044272ca */ /* 0x040fe200000e0000 */
[----:B---3--:R-:W-:Y:S01]  /*3a30*/  UIADD3 UR7, UPT, UPT, -UR9, URZ, URZ ;  /* 0x000000ff09077290 */ /* 0x008fe2000fffe1ff */
[C---:B------:R-:W-:Y:S01]  /*3a40*/  R2UR UR65, R4.reuse ;  /* 0x00000000044172ca */ /* 0x040fe200000e0000 */
[----:B------:R-:W-:Y:S01]  /*3a50*/  UIADD3 UR57, UPT, UPT, UR9, -0x1, URZ ;  /* 0xffffffff09397890 */ /* 0x000fe2000fffe0ff */
[C---:B------:R-:W-:Y:S01]  /*3a60*/  R2UR UR64, R5.reuse ;  /* 0x00000000054072ca */ /* 0x040fe200000e0000 */
[----:B------:R-:W-:Y:S01]  /*3a70*/  USHF.R.S32.HI UR7, URZ, 0x1f, UR7 ;  /* 0x0000001fff077899 */ /* 0x000fe20008011407 */
[C---:B------:R-:W-:Y:S01]  /*3a80*/  R2UR UR63, R4.reuse ;  /* 0x00000000043f72ca */ /* 0x040fe200000e0000 */
[----:B------:R-:W-:Y:S01]  /*3a90*/  UIADD3 UR26, UPT, UPT, UR5, 0x6, URZ ;  /* 0x00000006051a7890 */ /* 0x000fe2000fffe0ff */
[C---:B------:R-:W-:Y:S01]  /*3aa0*/  R2UR UR62, R5.reuse ;  /* 0x00000000053e72ca */ /* 0x040fe200000e0000 */
[----:B------:R-:W-:Y:S01]  /*3ab0*/  ULEA.HI UR52, UR7, -UR9, URZ, 0x7 ;  /* 0x8000000907347291 */ /* 0x000fe2000f8f38ff */
[C---:B------:R-:W-:Y:S01]  /*3ac0*/  R2UR UR61, R4.reuse ;  /* 0x00000000043d72ca */ /* 0x040fe200000e0000 */
[----:B------:R-:W-:Y:S01]  /*3ad0*/  UIADD3 UR24, UPT, UPT, UR5, 0x400, URZ ;  /* 0x0000040005187890 */ /* 0x000fe2000fffe0ff */
[----:B------:R-:W-:Y:S01]  /*3ae0*/  R2UR UR60, R5 ;  /* 0x00000000053c72ca */ /* 0x000fe200000e0000 */
[----:B------:R-:W-:Y:S01]  /*3af0*/  UIADD3 UR44, UPT, UPT, UR5, 0x402, URZ ;  /* 0x00000402052c7890 */ /* 0x000fe2000fffe0ff */
[----:B------:R-:W-:Y:S01]  /*3b00*/  R2UR UR59, R4 ;  /* 0x00000000043b72ca */ /* 0x000fe200000e0000 */
[----:B------:R-:W-:-:S02]  /*3b10*/  UIADD3 UR42, UPT, UPT, UR5, 0x404, URZ ;  /* 0x00000404052a7890 */ /* 0x000fc4000fffe0ff */
[----:B------:R-:W-:Y:S02]  /*3b20*/  UIADD3 UR40, UPT, UPT, UR5, 0x406, URZ ;  /* 0x0000040605287890 */ /* 0x000fe4000fffe0ff */
[----:B------:R-:W-:Y:S02]  /*3b30*/  UIADD3 UR38, UPT, UPT, UR5, 0x800, URZ ;  /* 0x0000080005267890 */ /* 0x000fe4000fffe0ff */
[----:B------:R-:W-:Y:S02]  /*3b40*/  UIADD3 UR34, UPT, UPT, UR5, 0x804, URZ ;  /* 0x0000080405227890 */ /* 0x000fe4000fffe0ff */
[----:B------:R-:W-:Y:S02]  /*3b50*/  UIADD3 UR32, UPT, UPT, UR5, 0x806, URZ ;  /* 0x0000080605207890 */ /* 0x000fe4000fffe0ff */
[----:B------:R-:W-:Y:S01]  /*3b60*/  UIADD3 UR36, UPT, UPT, UR5, 0x802, URZ ;  /* 0x0000080205247890 */ /* 0x000fe2000fffe0ff */
[----:B------:R-:W-:Y:S01]  /*3b70*/  UMOV UR12, 0x0 ;  /* 0x00000000000c7882 */ /* 0x000fe20000000000 */
        /* <DEDUP_REMOVED lines=11> */
[----:B------:R-:W-:Y:S01]  /*3c30*/  UIADD3 UR56, UPT, UPT, UR4, 0x80, URZ ;  /* 0x0000008004387890 */ /* 0x000fe2000fffe0ff */
[----:B------:R-:W-:Y:S01]  /*3c40*/  UMOV UR67, 0x3 ;  /* 0x0000000300437882 */ /* 0x000fe20000000000 */
[----:B------:R-:W-:-:S02]  /*3c50*/  UIADD3 UR55, UPT, UPT, UR4, 0x48, URZ ;  /* 0x0000004804377890 */ /* 0x000fc4000fffe0ff */
[----:B------:R-:W-:Y:S02]  /*3c60*/  USHF.R.S32.HI UR53, URZ, 0x1f, UR57 ;  /* 0x0000001fff357899 */ /* 0x000fe40008011439 */
[----:B------:R-:W-:Y:S02]  /*3c70*/  UIADD3 UR8, UPT, UPT, UR6, 0x2, URZ ;  /* 0x0000000206087890 */ /* 0x000fe4000fffe0ff */
[----:B------:R-:W-:Y:S02]  /*3c80*/  UIADD3 UR48, UPT, UPT, UR6, 0x4, URZ ;  /* 0x0000000406307890 */ /* 0x000fe4000fffe0ff */
[----:B------:R-:W-:Y:S01]  /*3c90*/  UIADD3 UR50, UPT, UPT, UR6, 0x6, URZ ;  /* 0x0000000606327890 */ /* 0x000fe2000fffe0ff */
[----:B------:R-:W-:Y:S01]  /*3ca0*/  UMOV UR46, UR5 ;  /* 0x00000005002e7c82 */ /* 0x000fe20008000000 */
[----:B------:R-:W-:Y:S01]  /*3cb0*/  UMOV UR47, 0x40004040 ;  /* 0x40004040002f7882 */ /* 0x000fe20000000000 */
[----:B------:R-:W-:Y:S01]  /*3cc0*/  UISETP.GT.AND UP0, UPT, UR9, URZ, UPT ;  /* 0x000000ff0900728c */ /* 0x000fe2000bf04270 */
[----:B------:R-:W-:Y:S01]  /*3cd0*/  UMOV UR31, 0x40004040 ;  /* 0x40004040001f7882 */ /* 0x000fe20000000000 */
[----:B------:R-:W-:Y:S01]  /*3ce0*/  UMOV UR29, 0x40004040 ;  /* 0x40004040001d7882 */ /* 0x000fe20000000000 */
[----:B------:R-:W-:Y:S01]  /*3cf0*/  UMOV UR27, 0x40004040 ;  /* 0x40004040001b7882 */ /* 0x000fe20000000000 */
[----:B------:R-:W-:Y:S01]  /*3d00*/  UMOV UR25, 0x40004040 ;  /* 0x4000404000197882 */ /* 0x000fe20000000000 */
[----:B------:R-:W-:Y:S01]  /*3d10*/  UMOV UR7, 0x40004040 ;  /* 0x4000404000077882 */ /* 0x000fe20000000000 */
[----:B--2---:R-:W-:Y:S05]  /*3d20*/  @!P0 BRA `(.L_x_49) ;  /* 0x00000090000c8947 */ /* 0x004fea0003800000 */
.L_x_120:
[----:B------:R-:W-:Y:S01]  /*3d30*/  UIADD3 UR22, UPT, UPT, UR6, 0x200, URZ ;  /* 0x0000020006167890 */ /* 0x000fe2000fffe0ff */
[----:B------:R2:W-:Y:S01]  /*3d40*/  UTCHMMA.2CTA gdesc[UR46], gdesc[UR6], tmem[UR10], tmem[UR12], idesc[UR13], !UPT ;  /* 0x00ff0c062e0075ea */ /* 0x0005e2000fa0000a */
[----:B------:R-:W-:Y:S01]  /*3d50*/  UIADD3 UR20, UPT, UPT, UR6, 0x202, URZ ;  /* 0x0000020206147890 */ /* 0x000fe2000fffe0ff */
[----:B------:R-:W-:Y:S01]  /*3d60*/  CS2R R24, SRZ ;  /* 0x0000000000187805 */ /* 0x000fe2000001ff00 */
[----:B------:R-:W-:Y:S02]  /*3d70*/  UIADD3 UR18, UPT, UPT, UR6, 0x204, URZ ;  /* 0x0000020406127890 */ /* 0x000fe4000fffe0ff */
[----:B------:R-:W-:Y:S01]  /*3d80*/  UIADD3 UR16, UPT, UPT, UR6, 0x206, URZ ;  /* 0x0000020606107890 */ /* 0x000fe2000fffe0ff */
[----:B------:R-:W-:Y:S01]  /*3d90*/  UMOV UR9, 0x40004040 ;  /* 0x4000404000097882 */ /* 0x000fe20000000000 */
[----:B------:R-:W-:Y:S01]  /*3da0*/  UIADD3 UR14, UPT, UPT, UR6, 0x400, URZ ;  /* 0x00000400060e7890 */ /* 0x000fe2000fffe0ff */
[----:B------:R3:W-:Y:S01]  /*3db0*/  UTCHMMA.2CTA gdesc[UR30], gdesc[UR8], tmem[UR11], tmem[UR68], idesc[UR69], UPT ;  /* 0x00ff44081e0075ea */ /* 0x0007e2000ba0000b */
[----:B------:R-:W-:Y:S01]  /*3dc0*/  UMOV UR49, 0x40004040 ;  /* 0x4000404000317882 */ /* 0x000fe20000000000 */
[----:B------:R-:W-:Y:S01]  /*3dd0*/  UMOV UR51, 0x40004040 ;  /* 0x4000404000337882 */ /* 0x000fe20000000000 */
[----:B------:R4:W-:Y:S01]  /*3de0*/  UTCHMMA.2CTA gdesc[UR28], gdesc[UR48], tmem[UR17], tmem[UR70], idesc[UR71], UPT ;  /* 0x00ff46301c0075ea */ /* 0x0009e2000ba00011 */
[----:B------:R-:W-:Y:S01]  /*3df0*/  UMOV UR23, 0x40004040 ;  /* 0x4000404000177882 */ /* 0x000fe20000000000 */
[----:B------:R-:W-:Y:S01]  /*3e00*/  UMOV UR45, 0x40004040 ;  /* 0x40004040002d7882 */ /* 0x000fe20000000000 */
[----:B------:R5:W-:Y:S01]  /*3e10*/  UTCHMMA.2CTA gdesc[UR26], gdesc[UR50], tmem[UR58], tmem[UR72], idesc[UR73], UPT ;  /* 0x00ff48321a0075ea */ /* 0x000be2000ba0003a */
        /* <DEDUP_REMOVED lines=9> */
[----:B--2---:R-:W-:-:S02]  /*3eb0*/  UIADD3 UR12, UPT, UPT, UR6, 0x402, URZ ;  /* 0x00000402060c7890 */ /* 0x004fc4000fffe0ff */
[----:B------:R-:W-:Y:S01]  /*3ec0*/  UIADD3 UR10, UPT, UPT, UR6, 0x404, URZ ;  /* 0x00000404060a7890 */ /* 0x000fe2000fffe0ff */
[----:B------:R-:W-:Y:S01]  /*3ed0*/  UMOV UR13, 0x40004040 ;  /* 0x40004040000d7882 */ /* 0x000fe20000000000 */
[----:B------:R-:W-:Y:S02]  /*3ee0*/  ULEA.HI UR5, UR53, UR57, URZ, 0x7 ;  /* 0x0000003935057291 */ /* 0x000fe4000f8f38ff */
[----:B---3--:R-:W-:Y:S01]  /*3ef0*/  UIADD3 UR8, UPT, UPT, UR6, 0x406, URZ ;  /* 0x0000040606087890 */ /* 0x008fe2000fffe0ff */
[----:B------:R-:W-:Y:S01]  /*3f00*/  UMOV UR68, 0x0 ;  /* 0x0000000000447882 */ /* 0x000fe20000000000 */
[----:B------:R-:W-:Y:S01]  /*3f10*/  UMOV UR69, 0x10200490 ;  /* 0x1020049000457882 */ /* 0x000fe20000000000 */
[----:B----4-:R-:W-:Y:S01]  /*3f20*/  UMOV UR17, 0x40004040 ;  /* 0x4000404000117882 */ /* 0x010fe20000000000 */
[----:B------:R2:W-:Y:S01]  /*3f30*/  UTCHMMA.2CTA gdesc[UR24], gdesc[UR22], tmem[UR66], tmem[UR68], idesc[UR69], UPT ;  /* 0x00ff4416180075ea */ /* 0x0005e2000ba00042 */
[----:B-----5:R-:W-:Y:S01]  /*3f40*/  UMOV UR72, 0x0 ;  /* 0x0000000000487882 */ /* 0x020fe20000000000 */
[----:B------:R-:W-:Y:S01]  /*3f50*/  UMOV UR73, 0x10200490 ;  /* 0x1020049000497882 */ /* 0x000fe20000000000 */
[----:B------:R3:W-:Y:S01]  /*3f60*/  UTCHMMA.2CTA gdesc[UR44], gdesc[UR20], tmem[UR65], tmem[UR68], idesc[UR69], UPT ;  /* 0x00ff44142c0075ea */ /* 0x0007e2000ba00041 */
[----:B------:R-:W-:Y:S01]  /*3f70*/  UMOV UR48, 0x0 ;  /* 0x0000000000307882 */ /* 0x000fe20000000000 */
[----:B------:R-:W-:Y:S01]  /*3f80*/  UMOV UR49, 0x10200490 ;  /* 0x1020049000317882 */ /* 0x000fe20000000000 */
[----:B------:R-:W-:Y:S01]  /*3f90*/  UMOV UR70, 0x0 ;  /* 0x0000000000467882 */ /* 0x000fe20000000000 */
[----:B------:R-:W-:Y:S01]  /*3fa0*/  UMOV UR71, 0x10200490 ;  /* 0x1020049000477882 */ /* 0x000fe20000000000 */
[----:B------:R3:W-:Y:S01]  /*3fb0*/  UTCHMMA.2CTA gdesc[UR42], gdesc[UR18], tmem[UR64], tmem[UR72], idesc[UR73], UPT ;  /* 0x00ff48122a0075ea */ /* 0x0007e2000ba00040 */
[----:B------:R3:W-:Y:S01]  /*3fc0*/  UTCHMMA.2CTA gdesc[UR40], gdesc[UR16], tmem[UR63], tmem[UR48], idesc[UR49], UPT ;  /* 0x00ff3010280075ea */ /* 0x0007e2000ba0003f */
[----:B------:R-:W-:Y:S01]  /*3fd0*/  UMOV UR11, 0x40004040 ;  /* 0x40004040000b7882 */ /* 0x000fe20000000000 */
[----:B------:R3:W-:Y:S01]  /*3fe0*/  UTCHMMA.2CTA gdesc[UR38], gdesc[UR14], tmem[UR62], tmem[UR70], idesc[UR71], UPT ;  /* 0x00ff460e260075ea */ /* 0x0007e2000ba0003e */
[----:B------:R3:W-:Y:S01]  /*3ff0*/  UTCHMMA.2CTA gdesc[UR36], gdesc[UR12], tmem[UR61], tmem[UR68], idesc[UR69], UPT ;  /* 0x00ff440c240075ea */ /* 0x0007e2000ba0003d */
[----:B------:R3:W-:Y:S01]  /*4000*/  UTCHMMA.2CTA gdesc[UR34], gdesc[UR10], tmem[UR60], tmem[UR76], idesc[UR77], UPT ;  /* 0x00ff4c0a220075ea */ /* 0x0007e2000ba0003c */
[----:B------:R3:W-:Y:S01]  /*4010*/  UTCHMMA.2CTA gdesc[UR32], gdesc[UR8], tmem[UR59], tmem[UR74], idesc[UR75], UPT ;  /* 0x00ff4a08200075ea */ /* 0x0007e2000ba0003b */
[----:B------:R3:W-:Y:S01]  /*4020*/  UTCBAR.2CTA.MULTICAST [UR56], URZ, UR67 ;  /* 0x000000ff380073e9 */ /* 0x0007e20008200843 */
[----:B------:R3:W-:Y:S01]  /*4030*/  UTCBAR.2CTA.MULTICAST [UR55], URZ, UR54 ;  /* 0x000000ff370073e9 */ /* 0x0007e20008200836 */
[----:B------:R-:W-:Y:S01]  /*4040*/  UMOV UR6, 0x1 ;  /* 0x0000000100067882 */ /* 0x000fe20000000000 */
[----:B--2---:R-:W-:-:S04]  /*4050*/  USHF.R.S32.HI UR22, URZ, 0x7, UR52 ;  /* 0x00000007ff167899 */ /* 0x004fc80008011434 */
[----:B------:R-:W-:Y:S02]  /*4060*/  ULOP3.LUT UR22, URZ, UR22, URZ, 0x33, !UPT ;  /* 0x00000016ff167292 */ /* 0x000fe4000f8e33ff */
[----:B------:R-:W-:-:S03]  /*4070*/  @UP0 USHF.R.S32.HI UR22, URZ, 0x7, UR5 ;  /* 0x00000007ff160899 */ /* 0x000fc60008011405 */
[----:B------:R-:W-:Y:S01]  /*4080*/  UMOV UR5, URZ ;  /* 0x000000ff00057c82 */ /* 0x000fe20008000000 */
[----:B------:R-:W-:-:S09]  /*4090*/  UISETP.GE.AND UP0, UPT, UR22, 0x1, UPT ;  /* 0x000000011600788c */ /* 0x000fd2000bf06270 */
[----:B------:R-:W-:Y:S05]  /*40a0*/  BRA.U !UP0, `(.L_x_50) ;  /* 0x0000000908c07547 */ /* 0x000fea000b800000 */
[----:B------:R-:W-:Y:S02]  /*40b0*/  R2UR UR7, R7 ;  /* 0x00000000070772ca */ /* 0x000fe400000e0000 */
[----:B------:R-:W-:Y:S01]  /*40c0*/  CS2R R24, SRZ ;  /* 0x0000000000187805 */ /* 0x000fe2000001ff00 */
[----:B------:R-:W-:Y:S01]  /*40d0*/  IMAD.MOV.U32 R18, RZ, RZ, RZ ;  /* 0x000000ffff127224 */ /* 0x000fe200078e00ff */
[----:B------:R-:W-:Y:S02]  /*40e0*/  CS2R R16, SRZ ;  /* 0x0000000000107805 */ /* 0x000fe4000001ff00 */
[----:B------:R-:W-:Y:S02]  /*40f0*/  CS2R R14, SRZ ;  /* 0x00000000000e7805 */ /* 0x000fe4000001ff00 */
[----:B------:R-:W-:Y:S02]  /*4100*/  CS2R R12, SRZ ;  /* 0x00000000000c7805 */ /* 0x000fe4000001ff00 */
[----:B------:R-:W-:Y:S01]  /*4110*/  CS2R R10, SRZ ;  /* 0x00000000000a7805 */ /* 0x000fe2000001ff00 */
[----:B------:R-:W-:Y:S01]  /*4120*/  IMAD.MOV.U32 R9, RZ, RZ, RZ ;  /* 0x000000ffff097224 */ /* 0x000fe200078e00ff */
[----:B-1----:R-:W-:Y:S01]  /*4130*/  CS2R R4, SRZ ;  /* 0x0000000000047805 */ /* 0x002fe2000001ff00 */
[----:B------:R-:W-:Y:S01]  /*4140*/  UIADD3 UR22, UPT, UPT, -UR22, URZ, URZ ;  /* 0x000000ff16167290 */ /* 0x000fe2000fffe1ff */
[----:B------:R-:W-:Y:S01]  /*4150*/  UMOV UR6, 0x1 ;  /* 0x0000000100067882 */ /* 0x000fe20000000000 */
[----:B------:R-:W-:Y:S01]  /*4160*/  UMOV UR5, URZ ;  /* 0x000000ff00057c82 */ /* 0x000fe20008000000 */
[----:B---3--:R-:W-:Y:S01]  /*4170*/  UMOV UR76, 0x0 ;  /* 0x00000000004c7882 */ /* 0x008fe20000000000 */
[----:B------:R-:W-:Y:S01]  /*4180*/  UMOV UR77, 0x10310490 ;  /* 0x10310490004d7882 */ /* 0x000fe20000000000 */
[----:B------:R-:W-:Y:S01]  /*4190*/  UMOV UR74, 0x0 ;  /* 0x00000000004a7882 */ /* 0x000fe20000000000 */
[----:B------:R-:W-:Y:S01]  /*41a0*/  UMOV UR75, 0x10310490 ;  /* 0x10310490004b7882 */ /* 0x000fe20000000000 */
[----:B------:R-:W-:Y:S01]  /*41b0*/  ULOP3.LUT UR48, UR7, 0xffff, URZ, 0xc0, !UPT ;  /* 0x0000ffff07307892 */ /* 0x000fe2000f8ec0ff */
        /* <DEDUP_REMOVED lines=20> */
[----:B------:R-:W-:Y:S01]  /*4300*/  ULOP3.LUT UR23, UR7, 0xffff, URZ, 0xc0, !UPT ;  /* 0x0000ffff07177892 */ /* 0x000fe2000f8ec0ff */
[----:B------:R-:W-:Y:S01]  /*4310*/  UMOV UR52, 0x0 ;  /* 0x0000000000347882 */ /* 0x000fe20000000000 */
[----:B------:R-:W-:Y:S01]  /*4320*/  UMOV UR53, 0x10200490 ;  /* 0x1020049000357882 */ /* 0x000fe20000000000 */
[----:B------:R-:W-:Y:S01]  /*4330*/  UMOV UR50, 0x0 ;  /* 0x0000000000327882 */ /* 0x000fe20000000000 */
[----:B------:R-:W-:-:S08]  /*4340*/  UMOV UR51, 0x10200490 ;  /* 0x1020049000337882 */ /* 0x000fd00000000000 */
.L_x_55:
[----:B------:R-:W-:Y:S01]  /*4350*/  ULEA UR16, UR6, UR4, 0x3 ;  /* 0x0000000406107291 */ /* 0x000fe2000f8e18ff */
[----:B------:R-:W-:Y:S01]  /*4360*/  SHF.L.U32 R21, R24, 0x1f, RZ ;  /* 0x0000001f18157819 */ /* 0x000fe200000006ff */
[----:B------:R-:W-:Y:S01]  /*4370*/  UISETP.NE.U32.AND UP0, UPT, UR5, URZ, UPT ;  /* 0x000000ff0500728c */ /* 0x000fe2000bf05070 */
[----:B------:R-:W-:Y:S06]  /*4380*/  SHF.L.U32 R22, R25, 0x1f, RZ ;  /* 0x0000001f19167819 */ /* 0x000fec00000006ff */
[----:B------:R-:W1:Y:S02]  /*4390*/  SYNCS.PHASECHK.TRANS64.TRYWAIT P0, [UR16+0x10], R21 ;  /* 0x00001015ff0075a7 */ /* 0x000e640008001110 */
[----:B-12---:R-:W-:Y:S05]  /*43a0*/  @!P0 BRA `(.L_x_51) ;  /* 0x0000008800848947 */ /* 0x006fea0003800000 */
.L_x_122:
[----:B------:R-:W2:Y:S01]  /*43b0*/  SYNCS.PHASECHK.TRANS64.TRYWAIT P0, [UR4+0x88], R22 ;  /* 0x00008816ff0075a7 */ /* 0x000ea20008001104 */
[----:B------:R-:W-:Y:S01]  /*43c0*/  UIMAD UR5, UR6, 0x6000, UR4 ;  /* 0x00006000060578a4 */ /* 0x000fe2000f8e0204 */
[----:B------:R-:W-:Y:S01]  /*43d0*/  HFMA2 R20, -RZ, RZ, 0, 3.814697265625e-06 ;  /* 0x00000040ff147431 */ /* 0x000fe200000001ff */
[----:B-1----:R-:W-:Y:S02]  /*43e0*/  MOV R19, 0x100 ;  /* 0x0000010000137802 */ /* 0x002fe40000000f00 */
[----:B------:R-:W-:Y:S04]  /*43f0*/  UIADD3 UR5, UPT, UPT, UR5, 0xc800, URZ ;  /* 0x0000c80005057890 */ /* 0x000fe8000fffe0ff */
[----:B------:R-:W-:Y:S04]  /*4400*/  USHF.R.U32.HI UR5, URZ, 0x4, UR5 ;  /* 0x00000004ff057899 */ /* 0x000fe80008011605 */
[----:B------:R-:W-:Y:S04]  /*4410*/  ULOP3.LUT UR5, UR5, 0x3fc0, URZ, 0xc0, !UPT ;  /* 0x00003fc005057892 */ /* 0x000fe8000f8ec0ff */
[----:B------:R-:W-:Y:S01]  /*4420*/  ULOP3.LUT UR5, UR5, 0x2000000, URZ, 0xfc, !UPT ;  /* 0x0200000005057892 */ /* 0x000fe2000f8efcff */
[----:B--2---:R-:W-:Y:S11]  /*4430*/  @!P0 BRA `(.L_x_52) ;  /* 0x00000088007c8947 */ /* 0x004ff60003800000 */
.L_x_124:
[----:B------:R-:W-:Y:S01]  /*4440*/  R2UR UR13, R20 ;  /* 0x00000000140d72ca */ /* 0x000fe200000e0000 */
[----:B------:R-:W-:Y:S01]  /*4450*/  UIADD3 UR8, UPT, UPT, UR5, 0x40, URZ ;  /* 0x0000004005087890 */ /* 0x000fe2000fffe0ff */
[----:B------:R-:W-:Y:S01]  /*4460*/  R2UR UR14, R19 ;  /* 0x00000000130e72ca */ /* 0x000fe200000e0000 */
[----:B------:R-:W-:Y:S01]  /*4470*/  IMAD.MOV.U32 R20, RZ, RZ, 0x48 ;  /* 0x00000048ff147424 */ /* 0x000fe200078e00ff */
[----:B------:R-:W-:Y:S01]  /*4480*/  UMOV UR18, 0x0 ;  /* 0x0000000000127882 */ /* 0x000fe20000000000 */
[----:B------:R-:W-:Y:S01]  /*4490*/  IMAD.MOV.U32 R19, RZ, RZ, 0x100 ;  /* 0x00000100ff137424 */ /* 0x000fe200078e00ff */
[----:B------:R-:W-:Y:S01]  /*44a0*/  UMOV UR19, 0x10310490 ;  /* 0x1031049000137882 */ /* 0x000fe20000000000 */
[----:B------:R-:W-:Y:S01]  /*44b0*/  UMOV UR10, UR5 ;  /* 0x00000005000a7c82 */ /* 0x000fe20008000000 */
[----:B------:R-:W-:Y:S01]  /*44c0*/  R2UR UR12, R20 ;  /* 0x00000000140c72ca */ /* 0x000fe200000e0000 */
[----:B------:R-:W-:Y:S01]  /*44d0*/  UMOV UR11, 0x80004020 ;  /* 0x80004020000b7882 */ /* 0x000fe20000000000 */
[C---:B------:R-:W-:Y:S01]  /*44e0*/  R2UR UR15, R19.reuse ;  /* 0x00000000130f72ca */ /* 0x040fe200000e0000 */
[----:B------:R-:W-:Y:S01]  /*44f0*/  UMOV UR9, 0x80004020 ;  /* 0x8000402000097882 */ /* 0x000fe20000000000 */
[----:B------:R-:W-:Y:S03]  /*4500*/  IMAD.MOV.U32 R20, RZ, RZ, 0x50 ;  /* 0x00000050ff147424 */ /* 0x000fe600078e00ff */
[----:B------:R2:W-:Y:S02]  /*4510*/  UTCHMMA.2CTA tmem[UR13], gdesc[UR10], tmem[UR14], tmem[UR18], idesc[UR19], UP0 ;  /* 0x00ff120a0d0079ea */ /* 0x0005e4000820000e */
[----:B------:R-:W-:Y:S01]  /*4520*/  R2UR UR7, R20 ;  /* 0x00000000140772ca */ /* 0x000fe200000e0000 */
[----:B------:R-:W-:Y:S05]  /*4530*/  IMAD.MOV.U32 R20, RZ, RZ, 0x58 ;  /* 0x00000058ff147424 */ /* 0x000fea00078e00ff */
[----:B------:R3:W-:Y:S01]  /*4540*/  UTCHMMA.2CTA tmem[UR12], gdesc[UR8], tmem[UR15], tmem[UR18], idesc[UR19], UPT ;  /* 0x00ff12080c0079ea */ /* 0x0007e2000ba0000f */
[C---:B--2---:R-:W-:Y:S01]  /*4550*/  R2UR UR14, R19.reuse ;  /* 0x00000000130e72ca */ /* 0x044fe200000e0000 */
[----:B------:R-:W-:Y:S01]  /*4560*/  UIADD3 UR10, UPT, UPT, UR5, 0x80, URZ ;  /* 0x00000080050a7890 */ /* 0x000fe2000fffe0ff */
[----:B------:R-:W-:Y:S01]  /*4570*/  R2UR UR13, R20 ;  /* 0x00000000140d72ca */ /* 0x000fe200000e0000 */
[----:B------:R-:W-:Y:S01]  /*4580*/  IMAD.MOV.U32 R20, RZ, RZ, 0x60 ;  /* 0x00000060ff147424 */ /* 0x000fe200078e00ff */
[----:B---3--:R-:W-:Y:S04]  /*4590*/  UIADD3 UR8, UPT, UPT, UR5, 0xc0, URZ ;  /* 0x000000c005087890 */ /* 0x008fe8000fffe0ff */
[----:B------:R-:W-:Y:S01]  /*45a0*/  R2UR UR12, R20 ;  /* 0x00000000140c72ca */ /* 0x000fe200000e0000 */
[----:B------:R-:W-:Y:S04]  /*45b0*/  IMAD.MOV.U32 R20, RZ, RZ, 0x68 ;  /* 0x00000068ff147424 */ /* 0x000fe800078e00ff */
[----:B------:R2:W-:Y:S02]  /*45c0*/  UTCHMMA.2CTA tmem[UR7], gdesc[UR10], tmem[UR14], tmem[UR18], idesc[UR19], UPT ;  /* 0x00ff120a070079ea */ /* 0x0005e4000ba0000e */
[----:B------:R3:W-:Y:S01]  /*45d0*/  UTCHMMA.2CTA tmem[UR13], gdesc[UR8], tmem[UR15], tmem[UR18], idesc[UR19], UPT ;  /* 0x00ff12080d0079ea */ /* 0x0007e2000ba0000f */
[----:B--2---:R-:W-:Y:S01]  /*45e0*/  R2UR UR7, R20 ;  /* 0x00000000140772ca */ /* 0x004fe200000e0000 */
[----:B------:R-:W-:Y:S01]  /*45f0*/  UIADD3 UR10, UPT, UPT, UR5, 0x100, URZ ;  /* 0x00000100050a7890 */ /* 0x000fe2000fffe0ff */
[----:B------:R-:W-:Y:S01]  /*4600*/  IMAD.MOV.U32 R20, RZ, RZ, 0x70 ;  /* 0x00000070ff147424 */ /* 0x000fe200078e00ff */
[----:B---3--:R-:W-:Y:S01]  /*4610*/  R2UR UR13, R19 ;  /* 0x00000000130d72ca */ /* 0x008fe200000e0000 */
[----:B------:R-:W-:Y:S06]  /*4620*/  UIADD3 UR8, UPT, UPT, UR5, 0x140, URZ ;  /* 0x0000014005087890 */ /* 0x000fec000fffe0ff */
[----:B------:R2:W-:Y:S06]  /*4630*/  UTCHMMA.2CTA tmem[UR12], gdesc[UR10], tmem[UR14], tmem[UR18], idesc[UR19], UPT ;  /* 0x00ff120a0c0079ea */ /* 0x0005ec000ba0000e */
[----:B------:R2:W-:Y:S01]  /*4640*/  UTCHMMA.2CTA tmem[UR7], gdesc[UR8], tmem[UR13], tmem[UR18], idesc[UR19], UPT ;  /* 0x00ff1208070079ea */ /* 0x0005e2000ba0000d */
[----:B------:R-:W3:Y:S02]  /*4650*/  SYNCS.PHASECHK.TRANS64.TRYWAIT P0, [UR4+0x90], R22 ;  /* 0x00009016ff0075a7 */ /* 0x000ee40008001104 */
[----:B--23--:R-:W-:Y:S05]  /*4660*/  @!P0 BRA `(.L_x_53) ;  /* 0x00000088000c8947 */ /* 0x00cfea0003800000 */
.L_x_126:
[----:B------:R-:W-:Y:S01]  /*4670*/  UIADD3 UR10, UPT, UPT, UR5, 0x180, URZ ;  /* 0x00000180050a7890 */ /* 0x000fe2000fffe0ff */
[----:B------:R-:W-:Y:S01]  /*4680*/  R2UR UR7, R20 ;  /* 0x00000000140772ca */ /* 0x000fe200000e0000 */
[----:B------:R-:W-:Y:S01]  /*4690*/  UIADD3 UR6, UPT, UPT, UR6, 0x1, URZ ;  /* 0x0000000106067890 */ /* 0x000fe2000fffe0ff */
[----:B------:R-:W-:Y:S01]  /*46a0*/  R2UR UR14, R19 ;  /* 0x00000000130e72ca */ /* 0x000fe200000e0000 */
[----:B------:R-:W-:Y:S01]  /*46b0*/  UMOV UR11, 0x80004020 ;  /* 0x80004020000b7882 */ /* 0x000fe20000000000 */
[----:B------:R-:W-:Y:S01]  /*46c0*/  IMAD.MOV.U32 R20, RZ, RZ, 0x78 ;  /* 0x00000078ff147424 */ /* 0x000fe200078e00ff */
[----:B------:R-:W-:Y:S01]  /*46d0*/  UISETP.NE.AND UP0, UPT, UR6, 0x7, UPT ;  /* 0x000000070600788c */ /* 0x000fe2000bf05270 */
[----:B------:R-:W-:Y:S01]  /*46e0*/  IMAD.MOV.U32 R19, RZ, RZ, 0x100 ;  /* 0x00000100ff137424 */ /* 0x000fe200078e00ff */
[----:B------:R-:W-:Y:S02]  /*46f0*/  UIADD3 UR8, UPT, UPT, UR5, 0x1c0, URZ ;  /* 0x000001c005087890 */ /* 0x000fe4000fffe0ff */
[----:B------:R-:W-:Y:S01]  /*4700*/  USEL UR5, URZ, 0x1, UP0 ;  /* 0x00000001ff057887 */ /* 0x000fe20008000000 */
[----:B------:R-:W-:Y:S01]  /*4710*/  R2UR UR12, R20 ;  /* 0x00000000140c72ca */ /* 0x000fe200000e0000 */
[----:B------:R-:W-:Y:S01]  /*4720*/  USEL UR6, UR6, URZ, UP0 ;  /* 0x000000ff06067287 */ /* 0x000fe20008000000 */
[----:B------:R-:W-:Y:S01]  /*4730*/  R2UR UR13, R19 ;  /* 0x00000000130d72ca */ /* 0x000fe200000e0000 */
[----:B------:R-:W-:Y:S02]  /*4740*/  UMOV UR9, 0x80004020 ;  /* 0x8000402000097882 */ /* 0x000fe40000000000 */
[----:B------:R2:W-:Y:S01]  /*4750*/  UTCHMMA.2CTA tmem[UR7], gdesc[UR10], tmem[UR14], tmem[UR76], idesc[UR77], UPT ;  /* 0x00ff4c0a070079ea */ /* 0x0005e2000ba0000e */
[----:B------:R-:W-:Y:S01]  /*4760*/  ULEA UR21, UR6, UR4, 0x3 ;  /* 0x0000000406157291 */ /* 0x000fe2000f8e18ff */
[----:B------:R-:W-:Y:S05]  /*4770*/  LOP3.LUT R24, R24, UR5, RZ, 0x3c, !PT ;  /* 0x0000000518187c12 */ /* 0x000fea000f8e3cff */
[----:B-1----:R-:W-:Y:S03]  /*4780*/  IMAD.U32 R21, R24, -0x80000000, RZ ;  /* 0x8000000018157824 */ /* 0x002fe600078e00ff */
[----:B------:R1:W-:Y:S01]  /*4790*/  UTCHMMA.2CTA tmem[UR12], gdesc[UR8], tmem[UR13], tmem[UR74], idesc[UR75], UPT ;  /* 0x00ff4a080c0079ea */ /* 0x0003e2000ba0000d */
[----:B--2---:R-:W-:Y:S09]  /*47a0*/  UIADD3 UR7, UPT, UPT, UR16, 0x48, URZ ;  /* 0x0000004810077890 */ /* 0x004ff2000fffe0ff */
[----:B------:R1:W-:Y:S01]  /*47b0*/  UTCBAR.2CTA.MULTICAST [UR7], URZ, UR48 ;  /* 0x000000ff070073e9 */ /* 0x0003e20008200830 */
[----:B------:R-:W2:Y:S02]  /*47c0*/  SYNCS.PHASECHK.TRANS64.TRYWAIT P0, [UR21+0x10], R21 ;  /* 0x00001015ff0075a7 */ /* 0x000ea40008001115 */
[----:B-12---:R-:W-:Y:S05]  /*47d0*/  @!P0 BRA `(.L_x_54) ;  /* 0x0000008400cc8947 */ /* 0x006fea0003800000 */
.L_x_128:
[----:B------:R-:W-:Y:S01]  /*47e0*/  UIMAD UR5, UR6, 0x6000, UR4 ;  /* 0x00006000060578a4 */ /* 0x000fe2000f8e0204 */
[----:B------:R-:W-:Y:S01]  /*47f0*/  R2UR UR7, R18 ;  /* 0x00000000120772ca */ /* 0x000fe200000e0000 */
[----:B------:R-:W-:Y:S01]  /*4800*/  UIADD3 UR6, UPT, UPT, UR6, 0x1, URZ ;  /* 0x0000000106067890 */ /* 0x000fe2000fffe0ff */
[----:B------:R-:W-:Y:S01]  /*4810*/  R2UR UR18, R17 ;  /* 0x00000000111272ca */ /* 0x000fe200000e0000 */
[----:B------:R-:W-:Y:S01]  /*4820*/  UIADD3 UR5, UPT, UPT, UR5, 0xc800, URZ ;  /* 0x0000c80005057890 */ /* 0x000fe2000fffe0ff */
[----:B------:R-:W-:Y:S01]  /*4830*/  R2UR UR20, R16 ;  /* 0x00000000101472ca */ /* 0x000fe200000e0000 */
[----:B------:R-:W-:Y:S01]  /*4840*/  UISETP.NE.AND UP0, UPT, UR6, 0x7, UPT ;  /* 0x000000070600788c */ /* 0x000fe2000bf05270 */
[----:B------:R-:W-:Y:S01]  /*4850*/  R2UR UR19, R15 ;  /* 0x000000000f1372ca */ /* 0x000fe200000e0000 */
[----:B------:R-:W-:Y:S01]  /*4860*/  USHF.R.U32.HI UR5, URZ, 0x4, UR5 ;  /* 0x00000004ff057899 */ /* 0x000fe20008011605 */
[----:B------:R-:W-:Y:S01]  /*4870*/  LOP3.LUT R25, R25, 0x1, RZ, 0x3c, !PT ;  /* 0x0000000119197812 */ /* 0x000fe200078e3cff */
[----:B------:R-:W-:Y:S02]  /*4880*/  UIADD3 UR22, UPT, UPT, UR22, 0x1, URZ ;  /* 0x0000000116167890 */ /* 0x000fe4000fffe0ff */
[----:B------:R-:W-:Y:S02]  /*4890*/  ULOP3.LUT UR5, UR5, 0x3fc0, URZ, 0xc0, !UPT ;  /* 0x00003fc005057892 */ /* 0x000fe4000f8ec0ff */
[----:B------:R-:W-:Y:S02]  /*48a0*/  USEL UR6, UR6, URZ, UP0 ;  /* 0x000000ff06067287 */ /* 0x000fe40008000000 */
[----:B------:R-:W-:Y:S01]  /*48b0*/  ULOP3.LUT UR8, UR5, 0x10000, URZ, 0xfc, !UPT ;  /* 0x0001000005087892 */ /* 0x000fe2000f8efcff */
[----:B------:R-:W-:Y:S01]  /*48c0*/  UMOV UR9, 0x40004040 ;  /* 0x4000404000097882 */ /* 0x000fe20000000000 */
[----:B------:R-:W-:Y:S02]  /*48d0*/  UMOV UR13, 0x40004040 ;  /* 0x40004040000d7882 */ /* 0x000fe40000000000 */
[----:B------:R-:W-:Y:S01]  /*48e0*/  UIADD3 UR12, UPT, UPT, UR8, 0x2, URZ ;  /* 0x00000002080c7890 */ /* 0x000fe2000fffe0ff */
[----:B------:R-:W-:Y:S01]  /*48f0*/  R2UR UR5, R14 ;  /* 0x000000000e0572ca */ /* 0x000fe200000e0000 */
[----:B------:R-:W-:Y:S02]  /*4900*/  UIADD3 UR10, UPT, UPT, UR8, 0x4, URZ ;  /* 0x00000004080a7890 */ /* 0x000fe4000fffe0ff */
[----:B------:R-:W-:Y:S01]  /*4910*/  UIADD3 UR16, UPT, UPT, UR8, 0x6, URZ ;  /* 0x0000000608107890 */ /* 0x000fe2000fffe0ff */
[----:B------:R2:W-:Y:S01]  /*4920*/  UTCHMMA.2CTA gdesc[UR46], gdesc[UR8], tmem[UR7], tmem[UR72], idesc[UR73], !UPT ;  /* 0x00ff48082e0075ea */ /* 0x0005e2000fa00007 */
[----:B------:R-:W-:Y:S01]  /*4930*/  UIADD3 UR14, UPT, UPT, UR8, 0x200, URZ ;  /* 0x00000200080e7890 */ /* 0x000fe2000fffe0ff */
[----:B------:R-:W-:Y:S02]  /*4940*/  UMOV UR11, 0x40004040 ;  /* 0x40004040000b7882 */ /* 0x000fe40000000000 */
[----:B------:R3:W-:Y:S01]  /*4950*/  UTCHMMA.2CTA gdesc[UR30], gdesc[UR12], tmem[UR18], tmem[UR70], idesc[UR71], UPT ;  /* 0x00ff460c1e0075ea */ /* 0x0007e2000ba00012 */
[----:B------:R-:W-:Y:S01]  /*4960*/  UMOV UR17, 0x40004040 ;  /* 0x4000404000117882 */ /* 0x000fe20000000000 */
[----:B------:R4:W-:Y:S01]  /*4970*/  UTCHMMA.2CTA gdesc[UR28], gdesc[UR10], tmem[UR20], tmem[UR68], idesc[UR69], UPT ;  /* 0x00ff440a1c0075ea */ /* 0x0009e2000ba00014 */
[----:B------:R-:W-:Y:S01]  /*4980*/  UMOV UR15, 0x40004040 ;  /* 0x40004040000f7882 */ /* 0x000fe20000000000 */
[----:B------:R5:W-:Y:S02]  /*4990*/  UTCHMMA.2CTA gdesc[UR26], gdesc[UR16], tmem[UR19], tmem[UR66], idesc[UR67], UPT ;  /* 0x00ff42101a0075ea */ /* 0x000be4000ba00013 */
[----:B------:R1:W-:Y:S01]  /*49a0*/  UTCHMMA.2CTA gdesc[UR24], gdesc[UR14], tmem[UR5], tmem[UR64], idesc[UR65], UPT ;  /* 0x00ff400e180075ea */ /* 0x0003e2000ba00005 */
[----:B--2---:R-:W-:Y:S02]  /*49b0*/  R2UR UR7, R12 ;  /* 0x000000000c0772ca */ /* 0x004fe400000e0000 */
[----:B------:R-:W-:Y:S01]  /*49c0*/  R2UR UR9, R11 ;  /* 0x000000000b0972ca */ /* 0x000fe200000e0000 */
[----:B---3--:R-:W-:Y:S01]  /*49d0*/  UIADD3 UR12, UPT, UPT, UR8, 0x202, URZ ;  /* 0x00000202080c7890 */ /* 0x008fe2000fffe0ff */
[----:B------:R-:W-:Y:S01]  /*49e0*/  R2UR UR18, R13 ;  /* 0x000000000d1272ca */ /* 0x000fe200000e0000 */
[----:B----4-:R-:W-:Y:S02]  /*49f0*/  UIADD3 UR10, UPT, UPT, UR8, 0x204, URZ ;  /* 0x00000204080a7890 */ /* 0x010fe4000fffe0ff */
[----:B-----5:R-:W-:Y:S02]  /*4a00*/  UIADD3 UR16, UPT, UPT, UR8, 0x206, URZ ;  /* 0x0000020608107890 */ /* 0x020fe4000fffe0ff */
[----:B-1----:R-:W-:Y:S01]  /*4a10*/  UIADD3 UR14, UPT, UPT, UR8, 0x400, URZ ;  /* 0x00000400080e7890 */ /* 0x002fe2000fffe0ff */
[----:B------:R-:W-:Y:S07]  /*4a20*/  R2UR UR5, R10 ;  /* 0x000000000a0572ca */ /* 0x000fee00000e0000 */
[----:B------:R1:W-:Y:S01]  /*4a30*/  UTCHMMA.2CTA gdesc[UR44], gdesc[UR12], tmem[UR18], tmem[UR62], idesc[UR63], UPT ;  /* 0x00ff3e0c2c0075ea */ /* 0x0003e2000ba00012 */
[----:B------:R2:W-:Y:S01]  /*4a40*/  UTCHMMA.2CTA gdesc[UR42], gdesc[UR10], tmem[UR7], tmem[UR60], idesc[UR61], UPT ;  /* 0x00ff3c0a2a0075ea */ /* 0x0005e2000ba00007 */
[----:B------:R3:W-:Y:S04]  /*4a50*/  UTCHMMA.2CTA gdesc[UR40], gdesc[UR16], tmem[UR9], tmem[UR58], idesc[UR59], UPT ;  /* 0x00ff3a10280075ea */ /* 0x0007e8000ba00009 */
[----:B------:R4:W-:Y:S01]  /*4a60*/  UTCHMMA.2CTA gdesc[UR38], gdesc[UR14], tmem[UR5], tmem[UR56], idesc[UR57], UPT ;  /* 0x00ff380e260075ea */ /* 0x0009e2000ba00005 */
[----:B-1----:R-:W-:Y:S01]  /*4a70*/  UIADD3 UR12, UPT, UPT, UR8, 0x402, URZ ;  /* 0x00000402080c7890 */ /* 0x002fe2000fffe0ff */
[----:B------:R-:W-:Y:S01]  /*4a80*/  R2UR UR18, R9 ;  /* 0x00000000091272ca */ /* 0x000fe200000e0000 */
[----:B--2---:R-:W-:Y:S01]  /*4a90*/  UIADD3 UR10, UPT, UPT, UR8, 0x404, URZ ;  /* 0x00000404080a7890 */ /* 0x004fe2000fffe0ff */
[----:B------:R-:W-:Y:S01]  /*4aa0*/  R2UR UR7, R5 ;  /* 0x00000000050772ca */ /* 0x000fe200000e0000 */
[----:B------:R-:W-:Y:S01]  /*4ab0*/  UIADD3 UR8, UPT, UPT, UR8, 0x406, URZ ;  /* 0x0000040608087890 */ /* 0x000fe2000fffe0ff */
[----:B---3--:R-:W-:Y:S01]  /*4ac0*/  R2UR UR16, R4 ;  /* 0x00000000041072ca */ /* 0x008fe200000e0000 */
[----:B----4-:R-:W-:Y:S01]  /*4ad0*/  UIADD3 UR5, UPT, UPT, UR4, 0x80, URZ ;  /* 0x0000008004057890 */ /* 0x010fe2000fffe0ff */
[----:B------:R-:W-:Y:S01]  /*4ae0*/  UMOV UR9, 0x40004040 ;  /* 0x4000404000097882 */ /* 0x000fe20000000000 */
[----:B------:R-:W-:Y:S06]  /*4af0*/  UMOV UR14, 0x3 ;  /* 0x00000003000e7882 */ /* 0x000fec0000000000 */
[----:B------:R1:W-:Y:S02]  /*4b00*/  UTCHMMA.2CTA gdesc[UR36], gdesc[UR12], tmem[UR18], tmem[UR54], idesc[UR55], UPT ;  /* 0x00ff360c240075ea */ /* 0x0003e4000ba00012 */
[----:B------:R2:W-:Y:S02]  /*4b10*/  UTCHMMA.2CTA gdesc[UR34], gdesc[UR10], tmem[UR7], tmem[UR52], idesc[UR53], UPT ;  /* 0x00ff340a220075ea */ /* 0x0005e4000ba00007 */
[----:B------:R-:W-:Y:S01]  /*4b20*/  UTCHMMA.2CTA gdesc[UR32], gdesc[UR8], tmem[UR16], tmem[UR50], idesc[UR51], UPT ;  /* 0x00ff3208200075ea */ /* 0x000fe2000ba00010 */
[----:B------:R3:W-:Y:S01]  /*4b30*/  UTCBAR.2CTA.MULTICAST [UR5], URZ, UR14 ;  /* 0x000000ff050073e9 */ /* 0x0007e2000820080e */
[----:B-1----:R-:W-:Y:S02]  /*4b40*/  UIADD3 UR12, UPT, UPT, UR21, 0x48, URZ ;  /* 0x00000048150c7890 */ /* 0x002fe4000fffe0ff */
[----:B--2---:R-:W-:Y:S02]  /*4b50*/  USEL UR7, URZ, 0x1, UP0 ;  /* 0x00000001ff077887 */ /* 0x004fe40008000000 */
[----:B------:R-:W-:Y:S01]  /*4b60*/  UISETP.NE.AND UP0, UPT, UR22, URZ, UPT ;  /* 0x000000ff1600728c */ /* 0x000fe2000bf05270 */
[----:B---3--:R-:W-:Y:S03]  /*4b70*/  UMOV UR5, 0x1 ;  /* 0x0000000100057882 */ /* 0x008fe60000000000 */
[----:B------:R-:W-:Y:S01]  /*4b80*/  LOP3.LUT R24, R24, UR7, RZ, 0x3c, !PT ;  /* 0x0000000718187c12 */ /* 0x000fe2000f8e3cff */
[----:B------:R2:W-:Y:S04]  /*4b90*/  UTCBAR.2CTA.MULTICAST [UR12], URZ, UR23 ;  /* 0x000000ff0c0073e9 */ /* 0x0005e80008200817 */
[----:B------:R-:W-:Y:S05]  /*4ba0*/  BRA.U UP0, `(.L_x_55) ;  /* 0xfffffff500e87547 */ /* 0x000fea000b83ffff */
.L_x_50:
[----:B------:R-:W-:Y:S01]  /*4bb0*/  R2UR UR7, R7 ;  /* 0x00000000070772ca */ /* 0x000fe200000e0000 */
[----:B---3--:R-:W-:Y:S01]  /*4bc0*/  UIADD3 UR8, UPT, UPT, UR4, 0x8, URZ ;  /* 0x0000000804087890 */ /* 0x008fe2000fffe0ff */
[----:B------:R-:W-:Y:S01]  /*4bd0*/  IMAD.U32 R24, R24, -0x80000000, RZ ;  /* 0x8000000018187824 */ /* 0x000fe200078e00ff */
[----:B------:R-:W-:Y:S01]  /*4be0*/  ULEA UR17, UR6, UR4, 0x3 ;  /* 0x0000000406117291 */ /* 0x000fe2000f8e18ff */
[----:B------:R-:W-:-:S09]  /*4bf0*/  SHF.L.U32 R10, R25, 0x1f, RZ ;  /* 0x0000001f190a7819 */ /* 0x000fd200000006ff */
[----:B------:R-:W-:-:S09]  /*4c00*/  ULOP3.LUT UR7, UR7, 0xffff, URZ, 0xc0, !UPT ;  /* 0x0000ffff07077892 */ /* 0x000fd2000f8ec0ff */
[----:B------:R3:W-:Y:S01]  /*4c10*/  UTCBAR.2CTA.MULTICAST [UR8], URZ, UR7 ;  /* 0x000000ff080073e9 */ /* 0x0007e20008200807 */
[----:B------:R-:W4:Y:S02]  /*4c20*/  SYNCS.PHASECHK.TRANS64.TRYWAIT P0, [UR17+0x10], R24 ;  /* 0x00001018ff0075a7 */ /* 0x000f240008001111 */
[----:B---34-:R-:W-:Y:S05]  /*4c30*/  @!P0 BRA `(.L_x_56) ;  /* 0x0000008000d08947 */ /* 0x018fea0003800000 */
.L_x_130:
[----:B------:R-:W3:Y:S01]  /*4c40*/  SYNCS.PHASECHK.TRANS64.TRYWAIT P0, [UR4+0x88], R10 ;  /* 0x0000880aff0075a7 */ /* 0x000ee20008001104 */
[----:B------:R-:W-:Y:S01]  /*4c50*/  IMAD.MOV.U32 R5, RZ, RZ, 0x100 ;  /* 0x00000100ff057424 */ /* 0x000fe200078e00ff */
[----:B------:R-:W-:Y:S01]  /*4c60*/  UIMAD UR6, UR6, 0x6000, UR4 ;  /* 0x00006000060678a4 */ /* 0x000fe2000f8e0204 */
[----:B-1----:R-:W-:Y:S01]  /*4c70*/  IMAD.MOV.U32 R4, RZ, RZ, 0x40 ;  /* 0x00000040ff047424 */ /* 0x002fe200078e00ff */
[----:B------:R-:W-:Y:S01]  /*4c80*/  UISETP.NE.U32.AND UP0, UPT, UR5, URZ, UPT ;  /* 0x000000ff0500728c */ /* 0x000fe2000bf05070 */
[----:B------:R-:W-:Y:S01]  /*4c90*/  IMAD.MOV.U32 R9, RZ, RZ, 0x100 ;  /* 0x00000100ff097424 */ /* 0x000fe200078e00ff */
[----:B------:R-:W-:Y:S01]  /*4ca0*/  R2UR UR31, R5 ;  /* 0x00000000051f72ca */ /* 0x000fe200000e0000 */
[----:B------:R-:W-:Y:S01]  /*4cb0*/  IMAD.MOV.U32 R5, RZ, RZ, 0x50 ;  /* 0x00000050ff057424 */ /* 0x000fe200078e00ff */
[----:B------:R-:W-:Y:S01]  /*4cc0*/  UIADD3 UR6, UPT, UPT, UR6, 0xc800, URZ ;  /* 0x0000c80006067890 */ /* 0x000fe2000fffe0ff */
[----:B------:R-:W-:Y:S01]  /*4cd0*/  R2UR UR30, R4 ;  /* 0x00000000041e72ca */ /* 0x000fe200000e0000 */
[----:B------:R-:W-:Y:S01]  /*4ce0*/  IMAD.MOV.U32 R4, RZ, RZ, 0x48 ;  /* 0x00000048ff047424 */ /* 0x000fe200078e00ff */
[----:B------:R-:W-:Y:S01]  /*4cf0*/  R2UR UR29, R9 ;  /* 0x00000000091d72ca */ /* 0x000fe200000e0000 */
[----:B------:R-:W-:Y:S01]  /*4d00*/  USHF.R.U32.HI UR6, URZ, 0x4, UR6 ;  /* 0x00000004ff067899 */ /* 0x000fe20008011606 */
[----:B------:R-:W-:Y:S01]  /*4d10*/  R2UR UR27, R5 ;  /* 0x00000000051b72ca */ /* 0x000fe200000e0000 */
[----:B------:R-:W-:Y:S01]  /*4d20*/  IMAD.MOV.U32 R5, RZ, RZ, 0x58 ;  /* 0x00000058ff057424 */ /* 0x000fe200078e00ff */
[----:B------:R-:W-:Y:S01]  /*4d30*/  R2UR UR21, R4 ;  /* 0x00000000041572ca */ /* 0x000fe200000e0000 */
[----:B------:R-:W-:Y:S01]  /*4d40*/  ULOP3.LUT UR6, UR6, 0x3fc0, URZ, 0xc0, !UPT ;  /* 0x00003fc006067892 */ /* 0x000fe2000f8ec0ff */
[----:B------:R-:W-:Y:S01]  /*4d50*/  IMAD.MOV.U32 R4, RZ, RZ, 0x100 ;  /* 0x00000100ff047424 */ /* 0x000fe200078e00ff */
[----:B------:R-:W-:Y:S01]  /*4d60*/  UMOV UR42, 0x0 ;  /* 0x00000000002a7882 */ /* 0x000fe20000000000 */
[----:B------:R-:W-:Y:S01]  /*4d70*/  R2UR UR26, R5 ;  /* 0x00000000051a72ca */ /* 0x000fe200000e0000 */
[----:B------:R-:W-:Y:S01]  /*4d80*/  IMAD.MOV.U32 R5, RZ, RZ, 0x60 ;  /* 0x00000060ff057424 */ /* 0x000fe200078e00ff */
[----:B------:R-:W-:Y:S01]  /*4d90*/  ULOP3.LUT UR6, UR6, 0x2000000, URZ, 0xfc, !UPT ;  /* 0x0200000006067892 */ /* 0x000fe2000f8efcff */
[C---:B------:R-:W-:Y:S01]  /*4da0*/  R2UR UR28, R4.reuse ;  /* 0x00000000041c72ca */ /* 0x040fe200000e0000 */
[----:B------:R-:W-:Y:S01]  /*4db0*/  UMOV UR43, 0x10310490 ;  /* 0x10310490002b7882 */ /* 0x000fe20000000000 */
[C---:B------:R-:W-:Y:S01]  /*4dc0*/  R2UR UR25, R4.reuse ;  /* 0x00000000041972ca */ /* 0x040fe200000e0000 */
[----:B------:R-:W-:Y:S01]  /*4dd0*/  UMOV UR40, 0x0 ;  /* 0x0000000000287882 */ /* 0x000fe20000000000 */
[----:B------:R-:W-:Y:S01]  /*4de0*/  R2UR UR24, R5 ;  /* 0x00000000051872ca */ /* 0x000fe200000e0000 */
[----:B------:R-:W-:Y:S01]  /*4df0*/  IMAD.MOV.U32 R5, RZ, RZ, 0x68 ;  /* 0x00000068ff057424 */ /* 0x000fe200078e00ff */
[----:B------:R-:W-:Y:S01]  /*4e00*/  UMOV UR41, 0x10310490 ;  /* 0x1031049000297882 */ /* 0x000fe20000000000 */
[----:B------:R-:W-:Y:S01]  /*4e10*/  UMOV UR38, 0x0 ;  /* 0x0000000000267882 */ /* 0x000fe20000000000 */
[----:B------:R-:W-:Y:S01]  /*4e20*/  UMOV UR39, 0x10310490 ;  /* 0x1031049000277882 */ /* 0x000fe20000000000 */
[----:B------:R-:W-:Y:S01]  /*4e30*/  UMOV UR36, 0x0 ;  /* 0x0000000000247882 */ /* 0x000fe20000000000 */
[----:B------:R-:W-:Y:S01]  /*4e40*/  UMOV UR37, 0x10310490 ;  /* 0x1031049000257882 */ /* 0x000fe20000000000 */
[----:B------:R-:W1:Y:S01]  /*4e50*/  S2UR UR16, SR_CgaCtaId ;  /* 0x00000000001079c3 */ /* 0x000e620000008800 */
[C---:B--2---:R-:W-:Y:S01]  /*4e60*/  R2UR UR23, R4.reuse ;  /* 0x00000000041772ca */ /* 0x044fe200000e0000 */
[----:B------:R-:W-:Y:S01]  /*4e70*/  UMOV UR34, 0x0 ;  /* 0x0000000000227882 */ /* 0x000fe20000000000 */
[----:B------:R-:W-:Y:S01]  /*4e80*/  UMOV UR35, 0x10310490 ;  /* 0x1031049000237882 */ /* 0x000fe20000000000 */
[----:B------:R-:W-:Y:S01]  /*4e90*/  UIADD3 UR12, UPT, UPT, UR6, 0x40, URZ ;  /* 0x00000040060c7890 */ /* 0x000fe2000fffe0ff */
[----:B------:R-:W-:Y:S01]  /*4ea0*/  R2UR UR5, R5 ;  /* 0x00000000050572ca */ /* 0x000fe200000e0000 */
[----:B------:R-:W-:Y:S01]  /*4eb0*/  UIADD3 UR10, UPT, UPT, UR6, 0x80, URZ ;  /* 0x00000080060a7890 */ /* 0x000fe2000fffe0ff */
[----:B------:R-:W-:Y:S01]  /*4ec0*/  R2UR UR22, R4 ;  /* 0x00000000041672ca */ /* 0x000fe200000e0000 */
[----:B------:R-:W-:-:S02]  /*4ed0*/  UIADD3 UR8, UPT, UPT, UR6, 0xc0, URZ ;  /* 0x000000c006087890 */ /* 0x000fc4000fffe0ff */
        /* <DEDUP_REMOVED lines=9> */
[----:B-1-3--:R-:W-:Y:S05]  /*4f70*/  @!P0 BRA `(.L_x_57) ;  /* 0x00000080001c8947 */ /* 0x00afea0003800000 */
.L_x_132:
[----:B------:R-:W-:Y:S01]  /*4f80*/  ULEA UR4, UR16, UR15, 0x18 ;  /* 0x0000000f10047291 */ /* 0x000fe2000f8ec0ff */
[----:B------:R-:W-:Y:S01]  /*4f90*/  UTCHMMA.2CTA tmem[UR30], gdesc[UR6], tmem[UR31], tmem[UR42], idesc[UR43], UP0 ;  /* 0x00ff2a061e0079ea */ /* 0x000fe2000820001f */
[----:B------:R2:W-:Y:S01]  /*4fa0*/  UTCHMMA.2CTA tmem[UR21], gdesc[UR12], tmem[UR29], tmem[UR40], idesc[UR41], UPT ;  /* 0x00ff280c150079ea */ /* 0x0005e2000ba0001d */
[----:B------:R-:W-:Y:S01]  /*4fb0*/  UMOV UR19, 0x80004020 ;  /* 0x8000402000137882 */ /* 0x000fe20000000000 */
[----:B------:R3:W-:Y:S01]  /*4fc0*/  UTCHMMA.2CTA tmem[UR27], gdesc[UR10], tmem[UR28], tmem[UR38], idesc[UR39], UPT ;  /* 0x00ff260a1b0079ea */ /* 0x0007e2000ba0001c */
[----:B------:R-:W-:Y:S01]  /*4fd0*/  UMOV UR15, 0x80004020 ;  /* 0x80004020000f7882 */ /* 0x000fe20000000000 */
[----:B------:R4:W-:Y:S01]  /*4fe0*/  UTCHMMA.2CTA tmem[UR26], gdesc[UR8], tmem[UR25], tmem[UR36], idesc[UR37], UPT ;  /* 0x00ff24081a0079ea */ /* 0x0009e2000ba00019 */
[----:B------:R1:W-:Y:S01]  /*4ff0*/  UTCHMMA.2CTA tmem[UR24], gdesc[UR18], tmem[UR23], tmem[UR34], idesc[UR35], UPT ;  /* 0x00ff2212180079ea */ /* 0x0003e2000ba00017 */
[----:B------:R1:W-:Y:S01]  /*5000*/  UTCHMMA.2CTA tmem[UR5], gdesc[UR14], tmem[UR22], tmem[UR32], idesc[UR33], UPT ;  /* 0x00ff200e050079ea */ /* 0x0003e2000ba00016 */
[----:B------:R-:W5:Y:S01]  /*5010*/  SYNCS.PHASECHK.TRANS64.TRYWAIT P0, [UR4+0x90], R10 ;  /* 0x0000900aff0075a7 */ /* 0x000f620008001104 */
[----:B------:R-:W-:Y:S01]  /*5020*/  R2UR UR44, R7 ;  /* 0x00000000072c72ca */ /* 0x000fe200000e0000 */
[----:B------:R-:W-:-:S02]  /*5030*/  IMAD.MOV.U32 R4, RZ, RZ, 0x70 ;  /* 0x00000070ff047424 */ /* 0x000fc400078e00ff */
[----:B------:R-:W-:Y:S02]  /*5040*/  IMAD.MOV.U32 R7, RZ, RZ, 0x100 ;  /* 0x00000100ff077424 */ /* 0x000fe400078e00ff */
[----:B-1----:R-:W-:Y:S01]  /*5050*/  IMAD.MOV.U32 R5, RZ, RZ, 0x78 ;  /* 0x00000078ff057424 */ /* 0x002fe200078e00ff */
[----:B------:R-:W-:Y:S01]  /*5060*/  R2UR UR20, R4 ;  /* 0x00000000041472ca */ /* 0x000fe200000e0000 */
[----:B------:R-:W-:Y:S01]  /*5070*/  IMAD.MOV.U32 R4, RZ, RZ, 0x100 ;  /* 0x00000100ff047424 */ /* 0x000fe200078e00ff */
[----:B--2---:R-:W-:Y:S02]  /*5080*/  R2UR UR21, R7 ;  /* 0x00000000071572ca */ /* 0x004fe400000e0000 */
[----:B------:R-:W-:-:S03]  /*5090*/  R2UR UR12, R5 ;  /* 0x00000000050c72ca */ /* 0x000fc600000e0000 */
[----:B---3--:R-:W-:Y:S01]  /*50a0*/  ULOP3.LUT UR11, UR44, 0xffff, URZ, 0xc0, !UPT ;  /* 0x0000ffff2c0b7892 */ /* 0x008fe2000f8ec0ff */
[----:B------:R-:W-:Y:S01]  /*50b0*/  R2UR UR13, R4 ;  /* 0x00000000040d72ca */ /* 0x000fe200000e0000 */
[----:B----4-:R-:W-:Y:S02]  /*50c0*/  UIADD3 UR8, UPT, UPT, UR6, 0x180, URZ ;  /* 0x0000018006087890 */ /* 0x010fe4000fffe0ff */
[----:B------:R-:W-:Y:S02]  /*50d0*/  UIADD3 UR6, UPT, UPT, UR6, 0x1c0, URZ ;  /* 0x000001c006067890 */ /* 0x000fe4000fffe0ff */
[----:B------:R-:W-:Y:S01]  /*50e0*/  UIADD3 UR10, UPT, UPT, UR4, 0xa0, URZ ;  /* 0x000000a0040a7890 */ /* 0x000fe2000fffe0ff */
[----:B-----5:R-:W-:Y:S11]  /*50f0*/  @!P0 BRA `(.L_x_58) ;  /* 0x0000007c00d88947 */ /* 0x020ff60003800000 */
.L_x_134:
        /* <DEDUP_REMOVED lines=8> */
[----:B------:R2:W-:Y:S01]  /*5180*/  UTCHMMA.2CTA tmem[UR20], gdesc[UR8], tmem[UR21], tmem[UR18], idesc[UR19], UPT ;  /* 0x00ff1208140079ea */ /* 0x0005e2000ba00015 */
[----:B------:R2:W-:Y:S01]  /*5190*/  UTCHMMA.2CTA tmem[UR12], gdesc[UR6], tmem[UR13], tmem[UR14], idesc[UR15], UPT ;  /* 0x00ff0e060c0079ea */ /* 0x0005e2000ba0000d */
[----:B------:R2:W-:Y:S01]  /*51a0*/  UTCBAR.2CTA.MULTICAST [UR10], URZ, UR17 ;  /* 0x000000ff0a0073e9 */ /* 0x0005e20008200811 */
[----:B------:R2:W-:Y:S01]  /*51b0*/  UTCBAR.2CTA.MULTICAST [UR5], URZ, UR11 ;  /* 0x000000ff050073e9 */ /* 0x0005e2000820080b */
[----:B------:R-:W-:Y:S01]  /*51c0*/  NOP ;  /* 0x0000000000007918 */ /* 0x000fe20000000000 */
.L_x_47:
[----:B------:R-:W-:Y:S01]  /*51d0*/  ELECT P0, URZ, PT ;  /* 0x0000000000ff782f */ /* 0x000fe20003800000 */
[----:B------:R-:W-:Y:S01]  /*51e0*/  IMAD.MOV.U32 R5, RZ, RZ, 0x1 ;  /* 0x00000001ff057424 */ /* 0x000fe200078e00ff */
[----:B--2---:R-:W-:Y:S01]  /*51f0*/  UMOV UR6, 0x40 ;  /* 0x0000004000067882 */ /* 0x004fe20000000000 */
[----:B------:R-:W-:Y:S01]  /*5200*/  ULOP3.LUT UR5, UR16, 0x1, URZ, 0x3c, !UPT ;  /* 0x0000000110057892 */ /* 0x000fe2000f8e3cff */
[----:B-1----:R-:W-:Y:S01]  /*5210*/  HFMA2 R4, -RZ, RZ, 0, 5.9604644775390625e-08 ;  /* 0x00000001ff047431 */ /* 0x002fe200000001ff */
[----:B------:R-:W-:Y:S01]  /*5220*/  ULEA UR6, UR16, UR6, 0x18 ;  /* 0x0000000610067291 */ /* 0x000fe2000f8ec0ff */
[----:B------:R-:W-:Y:S01]  /*5230*/  UVIRTCOUNT.DEALLOC.SMPOOL 0x80 ;  /* 0x000000800000784c */ /* 0x000fe20000000000 */
[----:B------:R-:W-:-:S04]  /*5240*/  UIADD3 UR7, UPT, UPT, UR4, 0xf0, URZ ;  /* 0x000000f004077890 */ /* 0x000fc8000fffe0ff */
[----:B------:R-:W-:-:S03]  /*5250*/  UPRMT UR5, UR5, 0x654, UR7 ;  /* 0x0000065405057896 */ /* 0x000fc60008000007 */
[----:B------:R1:W-:Y:S01]  /*5260*/  @P0 STS.U8 [UR6], R5 ;  /* 0x00000005ff000988 */ /* 0x0003e20008000006 */
[----:B------:R-:W-:Y:S06]  /*5270*/  BAR.SYNC.DEFER_BLOCKING 0x2, 0x120 ;  /* 0x0084800000007b1d */ /* 0x000fec0000010000 */
[----:B------:R1:W-:Y:S01]  /*5280*/  SYNCS.ARRIVE.TRANS64.RED.ART0 RZ, [UR5], R4 ;  /* 0x00000004ffff79a7 */ /* 0x0003e20008500405 */
[----:B------:R-:W2:Y:S02]  /*5290*/  SYNCS.PHASECHK.TRANS64.TRYWAIT P0, [UR4+0xf0], RZ ;  /* 0x0000f0ffff0075a7 */ /* 0x000ea40008001104 */
[----:B-12---:R-:W-:Y:S05]  /*52a0*/  @!P0 BRA `(.L_x_59) ;  /* 0x0000007c00888947 */ /* 0x006fea0003800000 */
.L_x_136:
[----:B------:R-:W-:Y:S01]  /*52b0*/  NOP ;  /* 0x0000000000007918 */ /* 0x000fe20000000000 */
[----:B------:R-:W-:Y:S01]  /*52c0*/  UMOV UR4, 0x50 ;  /* 0x0000005000047882 */ /* 0x000fe20000000000 */
[----:B------:R-:W-:Y:S01]  /*52d0*/  LOP3.LUT R10, R26, 0xffff, RZ, 0xc0, !PT ;  /* 0x0000ffff1a0a7812 */ /* 0x000fe200078ec0ff */
[----:B------:R-:W-:Y:S01]  /*52e0*/  ULEA UR4, UR16, UR4, 0x18 ;  /* 0x0000000410047291 */ /* 0x000fe2000f8ec0ff */
[----:B------:R-:W-:Y:S02]  /*52f0*/  IMAD.MOV.U32 R7, RZ, RZ, 0xffff ;  /* 0x0000ffffff077424 */ /* 0x000fe400078e00ff */
[----:B------:R-:W-:-:S05]  /*5300*/  SHF.R.U32.HI R10, RZ, 0x5, R10 ;  /* 0x00000005ff0a7819 */ /* 0x000fca000001160a */
[----:B------:R-:W-:Y:S01]  /*5310*/  VIADD R9, R10, 0x10 ;  /* 0x000000100a097836 */ /* 0x000fe20000000000 */
[----:B-1----:R-:W1:Y:S01]  /*5320*/  LDS R5, [UR4] ;  /* 0x00000004ff057984 */ /* 0x002e620008000800 */
[----:B------:R-:W-:-:S03]  /*5330*/  SHF.L.U32 R10, R7, R10, RZ ;  /* 0x0000000a070a7219 */ /* 0x000fc600000006ff */
[----:B------:R-:W-:-:S04]  /*5340*/  SHF.L.U32 R9, R4, R9, RZ ;  /* 0x0000000904097219 */ /* 0x000fc800000006ff */
[----:B------:R-:W-:-:S04]  /*5350*/  LOP3.LUT R10, R9, R10, RZ, 0xfc, !PT ;  /* 0x0000000a090a7212 */ /* 0x000fc800078efcff */
[C---:B------:R-:W-:Y:S02]  /*5360*/  LOP3.LUT R7, R10.reuse, 0xffff, RZ, 0xc0, !PT ;  /* 0x0000ffff0a077812 */ /* 0x040fe400078ec0ff */
[----:B-1----:R-:W-:-:S04]  /*5370*/  LOP3.LUT R4, R10, 0xffff, R5, 0x80, !PT ;  /* 0x0000ffff0a047812 */ /* 0x002fc800078e8005 */
[----:B------:R-:W-:-:S13]  /*5380*/  ISETP.NE.AND P0, PT, R4, R7, PT ;  /* 0x000000070400720c */ /* 0x000fda0003f05270 */
[----:B------:R-:W-:Y:S05]  /*5390*/  @P0 BRA `(.L_x_60) ;  /* 0x0000000000500947 */ /* 0x000fea0003800000 */
[----:B------:R-:W-:Y:S02]  /*53a0*/  SHF.R.U32.HI R4, RZ, 0x10, R5 ;  /* 0x00000010ff047819 */ /* 0x000fe40000011605 */
[----:B------:R-:W-:-:S04]  /*53b0*/  SHF.R.U32.HI R5, RZ, 0x10, R10 ;  /* 0x00000010ff057819 */ /* 0x000fc8000001160a */
[----:B------:R-:W-:-:S04]  /*53c0*/  LOP3.LUT R4, R4, R5, RZ, 0xc0, !PT ;  /* 0x0000000504047212 */ /* 0x000fc800078ec0ff */
[----:B------:R-:W-:-:S13]  /*53d0*/  ISETP.NE.AND P0, PT, R4, R5, PT ;  /* 0x000000050400720c */ /* 0x000fda0003f05270 */
[----:B------:R-:W-:Y:S05]  /*53e0*/  @P0 BRA `(.L_x_61) ;  /* 0x0000000000300947 */ /* 0x000fea0003800000 */
[----:B------:R-:W-:Y:S01]  /*53f0*/  R2UR UR5, R10 ;  /* 0x000000000a0572ca */ /* 0x000fe200000e0000 */
[----:B------:R-:W1:Y:S01]  /*5400*/  S2R R5, SR_LANEID ;  /* 0x0000000000057919 */ /* 0x000e620000000000 */
[----:B------:R-:W-:Y:S02]  /*5410*/  VOTEU.ANY UR6, UPT, PT ;  /* 0x0000000000067886 */ /* 0x000fe400038e0100 */
[----:B------:R-:W-:-:S09]  /*5420*/  UFLO.U32 UR6, UR6 ;  /* 0x00000006000672bd */ /* 0x000fd200080e0000 */
[----:B------:R-:W-:-:S06]  /*5430*/  ULOP3.LUT UR5, URZ, UR5, URZ, 0x33, !UPT ;  /* 0x00000005ff057292 */ /* 0x000fcc000f8e33ff */
[----:B------:R-:W-:-:S04]  /*5440*/  IMAD.U32 R4, RZ, RZ, UR5 ;  /* 0x00000005ff047e24 */ /* 0x000fc8000f8e00ff */
[----:B------:R-:W2:Y:S02]  /*5450*/  REDUX UR7, R4 ;  /* 0x00000000040773c4 */ /* 0x000ea40000000000 */
[----:B------:R3:W-:Y:S01]  /*5460*/  UTCATOMSWS.AND URZ, UR5 ;  /* 0x0000000500ff79e3 */ /* 0x0007e20008000000 */
[----:B-1----:R-:W-:Y:S01]  /*5470*/  ISETP.EQ.U32.AND P0, PT, R5, UR6, PT ;  /* 0x0000000605007c0c */ /* 0x002fe2000bf02070 */
[----:B--2---:R-:W-:-:S12]  /*5480*/  IMAD.U32 R5, RZ, RZ, UR7 ;  /* 0x00000007ff057e24 */ /* 0x004fd8000f8e00ff */
[----:B------:R3:W-:Y:S01]  /*5490*/  @P0 ATOMS.AND RZ, [UR4], R5 ;  /* 0x00000005ffff098c */ /* 0x0007e2000a800004 */
[----:B------:R-:W-:Y:S05]  /*54a0*/  BRA `(.L_x_62) ;  /* 0x0000000000147947 */ /* 0x000fea0003800000 */
.L_x_61:
[----:B------:R-:W-:Y:S02]  /*54b0*/  MOV R4, 0x54d0 ;  /* 0x000054d000047802 */ /* 0x000fe40000000f00 */
[----:B------:R-:W-:Y:S05]  /*54c0*/  CALL.REL.NOINC `($__internal_0_$__cuda_sm10x_tcgen05_guardrail_trap_col_being_dealloced_not_returned_by_alloc) ;  /* 0x0000008000247944 */ /* 0x000fea0003c00000 */
[----:B------:R-:W-:Y:S05]  /*54d0*/  BRA `(.L_x_62) ;  /* 0x0000000000087947 */ /* 0x000fea0003800000 */
.L_x_60:
[----:B------:R-:W-:Y:S02]  /*54e0*/  MOV R4, 0x5500 ;  /* 0x0000550000047802 */ /* 0x000fe40000000f00 */
[----:B------:R-:W-:Y:S05]  /*54f0*/  CALL.REL.NOINC `($__internal_2_$__cuda_sm10x_tcgen05_guardrail_trap_unallocated_columns_being_dealloced) ;  /* 0x0000008000307944 */ /* 0x000fea0003c00000 */
.L_x_62:
[----:B------:R-:W-:Y:S01]  /*5500*/  NOP ;  /* 0x0000000000007918 */ /* 0x000fe20000000000 */
[----:B------:R-:W-:Y:S05]  /*5510*/  BRA `(.L_x_63) ;  /* 0x0000000000047947 */ /* 0x000fea0003800000 */
.L_x_9:
[----:B------:R-:W-:Y:S01]  /*5520*/  NOP ;  /* 0x0000000000007918 */ /* 0x000fe20000000000 */
.L_x_63:
[----:B------:R-:W-:-:S13]  /*5530*/  R2UR UR4, R3 ;  /* 0x00000000030472ca */ /* 0x000fda00000e0000 */
[----:B------:R-:W-:Y:S02]  /*5540*/  UISETP.NE.AND UP1, UPT, UR4, 0xc, UPT ;  /* 0x0000000c0400788c */ /* 0x000fe4000bf25270 */
[----:B------:R-:W-:-:S07]  /*5550*/  UISETP.NE.AND UP0, UPT, UR4, 0xd, UPT ;  /* 0x0000000d0400788c */ /* 0x000fce000bf05270 */
[----:B------:R-:W-:Y:S05]  /*5560*/  BRA.U UP1, `(.L_x_64) ;  /* 0x00000001012c7547 */ /* 0x000fea000b800000 */
[----:B------:R-:W5:Y:S01]  /*5570*/  S2UR UR4, SR_CgaCtaId ;  /* 0x00000000000479c3 */ /* 0x000f620000008800 */
[----:B---3--:R-:W-:Y:S01]  /*5580*/  UMOV UR5, 0x400 ;  /* 0x0000040000057882 */ /* 0x008fe20000000000 */
[----:B------:R-:W-:Y:S01]  /*5590*/  UMOV UR6, 0x20 ;  /* 0x0000002000067882 */ /* 0x000fe20000000000 */
[----:B------:R-:W-:Y:S01]  /*55a0*/  ELECT P0, URZ, PT ;  /* 0x0000000000ff782f */ /* 0x000fe20003800000 */
[----:B------:R-:W-:-:S04]  /*55b0*/  UIADD3 UR6, UPT, UPT, -UR6, 0x100000, URZ ;  /* 0x0010000006067890 */ /* 0x000fc8000fffe1ff */
[----:B------:R-:W-:Y:S02]  /*55c0*/  USHF.L.U32 UR7, UR6, 0xb, URZ ;  /* 0x0000000b06077899 */ /* 0x000fe400080006ff */
[----:B------:R-:W-:Y:S02]  /*55d0*/  USHF.L.U32 UR6, UR6, 0x1, URZ ;  /* 0x0000000106067899 */ /* 0x000fe400080006ff */
[----:B-----5:R-:W-:Y:S01]  /*55e0*/  ULEA UR4, UR4, UR5, 0x18 ;  /* 0x0000000504047291 */ /* 0x020fe2000f8ec0ff */
[----:B------:R-:W3:Y:S11]  /*55f0*/  FENCE.VIEW.ASYNC.S ;  /* 0x00000000000073c6 */ /* 0x000ef60000000000 */
[----:B---3--:R3:W1:Y:S01]  /*5600*/  SYNCS.EXCH.64 URZ, [UR4+0xf0], UR6 ;  /* 0x0000f00604ff75b2 */ /* 0x0086620008000100 */
[----:B------:R-:W-:Y:S01]  /*5610*/  NOP ;  /* 0x0000000000007918 */ /* 0x000fe20000000000 */
.L_x_64:
[----:B------:R-:W-:Y:S01]  /*5620*/  NOP ;  /* 0x0000000000007918 */ /* 0x000fe20000000000 */
[----:B------:R-:W-:Y:S05]  /*5630*/  BRA.U UP0, `(.L_x_65) ;  /* 0x0000000100987547 */ /* 0x000fea000b800000 */
[----:B------:R-:W-:-:S08]  /*5640*/  NOP ;  /* 0x0000000000007918 */ /* 0x000fd00000000000 */
[----:B------:R-:W5:-:S00]  /*5650*/  USETMAXREG.DEALLOC.CTAPOOL 0x40 ;  /* 0x00000040000079c8 */ /* 0x000f4000080e0500 */
[----:B-12345:R-:W2:Y:S06]  /*5660*/  LDL R4, [R1] ;  /* 0x0000000001047983 */ /* 0x03eeac0000100800 */
[----:B------:R-:W1:Y:S01]  /*5670*/  S2UR UR4, SR_CgaCtaId ;  /* 0x00000000000479c3 */ /* 0x000e620000008800 */
[----:B------:R-:W-:Y:S01]  /*5680*/  UMOV UR5, 0x400 ;  /* 0x0000040000057882 */ /* 0x000fe20000000000 */
[----:B------:R-:W-:Y:S01]  /*5690*/  R2UR UR9, R8 ;  /* 0x00000000080972ca */ /* 0x000fe200000e0000 */
[----:B------:R-:W3:Y:S01]  /*56a0*/  LDCU.64 UR6, c[0x0][0x348] ;  /* 0x00006900ff0677ac */ /* 0x000ee20008000a00 */
[----:B------:R-:W-:-:S02]  /*56b0*/  R2UR UR11, R2 ;  /* 0x00000000020b72ca */ /* 0x000fc400000e0000 */
[----:B------:R-:W-:Y:S01]  /*56c0*/  R2UR UR10, R0 ;  /* 0x00000000000a72ca */ /* 0x000fe200000e0000 */
[----:B------:R-:W-:Y:S01]  /*56d0*/  UMOV UR25, URZ ;  /* 0x000000ff00197c82 */ /* 0x000fe20008000000 */
[----:B------:R-:W-:-:S09]  /*56e0*/  UMOV UR17, 0x40 ;  /* 0x0000004000117882 */ /* 0x000fd20000000000 */
[----:B------:R-:W-:Y:S01]  /*56f0*/  UMOV UR27, UR11 ;  /* 0x0000000b001b7c82 */ /* 0x000fe20008000000 */
[----:B------:R-:W-:Y:S01]  /*5700*/  UMOV UR19, UR11 ;  /* 0x0000000b00137c82 */ /* 0x000fe20008000000 */
[----:B------:R-:W-:Y:S01]  /*5710*/  UMOV UR28, UR10 ;  /* 0x0000000a001c7c82 */ /* 0x000fe20008000000 */
[----:B------:R-:W-:Y:S01]  /*5720*/  UMOV UR20, UR10 ;  /* 0x0000000a00147c82 */ /* 0x000fe20008000000 */
[----:B---3--:R-:W-:Y:S01]  /*5730*/  UIADD3 UR6, UP0, UPT, UR6, 0x200, URZ ;  /* 0x0000020006067890 */ /* 0x008fe2000ff1e0ff */
[----:B------:R-:W-:Y:S01]  /*5740*/  UMOV UR12, UR10 ;  /* 0x0000000a000c7c82 */ /* 0x000fe20008000000 */
[----:B-1----:R-:W-:Y:S02]  /*5750*/  ULEA UR4, UR4, UR5, 0x18 ;  /* 0x0000000504047291 */ /* 0x002fe4000f8ec0ff */
[----:B------:R-:W-:Y:S02]  /*5760*/  UIADD3.X UR7, UPT, UPT, URZ, UR7, URZ, UP0, !UPT ;  /* 0x00000007ff077290 */ /* 0x000fe400087fe4ff */
[----:B------:R-:W-:-:S02]  /*5770*/  UIADD3 UR24, UPT, UPT, UR4, 0x800, URZ ;  /* 0x0000080004187890 */ /* 0x000fc4000fffe0ff */
[----:B------:R-:W-:-:S03]  /*5780*/  UIADD3 UR16, UPT, UPT, UR4, 0x4800, URZ ;  /* 0x0000480004107890 */ /* 0x000fc6000fffe0ff */
[----:B------:R-:W1:Y:S01]  /*5790*/  SYNCS.PHASECHK.TRANS64.TRYWAIT P0, [UR4+0xc0], RZ ;  /* 0x0000c0ffff0075a7 */ /* 0x000e620008001104 */
[----:B--2---:R-:W-:-:S13]  /*57a0*/  R2UR UR8, R4 ;  /* 0x00000000040872ca */ /* 0x004fda00000e0000 */
[----:B------:R-:W-:Y:S02]  /*57b0*/  ULEA UR26, UR8, UR9, 0x1 ;  /* 0x00000009081a7291 */ /* 0x000fe4000f8e08ff */
[----:B------:R-:W-:Y:S02]  /*57c0*/  UIADD3 UR8, UPT, UPT, UR4, 0x8800, URZ ;  /* 0x0000880004087890 */ /* 0x000fe4000fffe0ff */
[----:B------:R-:W-:Y:S01]  /*57d0*/  USHF.L.U32 UR26, UR26, 0x7, URZ ;  /* 0x000000071a1a7899 */ /* 0x000fe200080006ff */
[----:B------:R-:W-:-:S06]  /*57e0*/  UMOV UR9, 0x80 ;  /* 0x0000008000097882 */ /* 0x000fcc0000000000 */
[----:B------:R-:W-:Y:S01]  /*57f0*/  UMOV UR18, UR26 ;  /* 0x0000001a00127c82 */ /* 0x000fe20008000000 */
[----:B-1----:R-:W-:Y:S05]  /*5800*/  @!P0 BRA `(.L_x_66) ;  /* 0x0000007800488947 */ /* 0x002fea0003800000 */
.L_x_138:
[----:B------:R2:W-:Y:S01]  /*5810*/  UTMASTG.4D [UR24], [UR6], desc[URZ] ;  /* 0x0000ff18060073b5 */ /* 0x0005e20008019000 */
[----:B------:R-:W-:Y:S01]  /*5820*/  UMOV UR10, UR26 ;  /* 0x0000001a000a7c82 */ /* 0x000fe20008000000 */
[----:B-1----:R-:W-:Y:S01]  /*5830*/  HFMA2 R4, -RZ, RZ, 0, 5.9604644775390625e-08 ;  /* 0x00000001ff047431 */ /* 0x002fe200000001ff */
[----:B------:R2:W-:Y:S01]  /*5840*/  UTMASTG.4D [UR16], [UR6], desc[URZ] ;  /* 0x0000ff10060073b5 */ /* 0x0005e20008019000 */
[----:B------:R2:W-:Y:S01]  /*5850*/  UTMASTG.4D [UR8], [UR6], desc[URZ] ;  /* 0x0000ff08060073b5 */ /* 0x0005e20008019000 */
[----:B------:R0:W-:Y:S01]  /*5860*/  UTMACMDFLUSH ;  /* 0x00000000000079b7 */ /* 0x0001e20000000000 */
[----:B------:R-:W-:-:S04]  /*5870*/  DEPBAR.LE SB0, 0x0 ;  /* 0x000080000000791a */ /* 0x000fc80000000000 */
[----:B------:R2:W-:Y:S01]  /*5880*/  SYNCS.ARRIVE.TRANS64.ART0 RZ, [UR4+0xc8], R4 ;  /* 0x0000c804ffff79a7 */ /* 0x0005e20008500004 */
[----:B------:R-:W-:Y:S01]  /*5890*/  NOP ;  /* 0x0000000000007918 */ /* 0x000fe20000000000 */
.L_x_65:
[----:B---3--:R-:W-:-:S13]  /*58a0*/  R2UR UR4, R3 ;  /* 0x00000000030472ca */ /* 0x008fda00000e0000 */
[----:B------:R-:W-:-:S09]  /*58b0*/  UISETP.GT.AND UP0, UPT, UR4, 0x3, UPT ;  /* 0x000000030400788c */ /* 0x000fd2000bf04270 */
[----:B------:R-:W-:Y:S05]  /*58c0*/  BRA.U UP0, `(.L_x_67) ;  /* 0x0000004900e07547 */ /* 0x000fea000b800000 */
[----:B------:R-:W-:Y:S01]  /*58d0*/  NOP ;  /* 0x0000000000007918 */ /* 0x000fe20000000000 */
.L_x_68:
[----:B------:R-:W-:-:S08]  /*58e0*/  NOP ;  /* 0x0000000000007918 */ /* 0x000fd00000000000 */
[----:B------:R-:W3:Y:S02]  /*58f0*/  USETMAXREG.TRY_ALLOC.CTAPOOL UP0, 0xb8 ;  /* 0x000000b8000079c8 */ /* 0x000ee40008000600 */
[----:B---3--:R-:W-:Y:S05]  /*5900*/  BRA.U !UP0, `(.L_x_68) ;  /* 0xfffffffd08f47547 */ /* 0x008fea000b83ffff */
[----:B------:R-:W3:Y:S08]  /*5910*/  S2UR UR5, SR_CgaCtaId ;  /* 0x00000000000579c3 */ /* 0x000ef00000008800 */
[----:B-1----:R-:W-:Y:S01]  /*5920*/  BAR.SYNC.DEFER_BLOCKING 0x2, 0x120 ;  /* 0x0084800000007b1d */ /* 0x002fe20000010000 */
[----:B--2-4-:R-:W-:-:S05]  /*5930*/  MOV R4, 0x80000000 ;  /* 0x8000000000047802 */ /* 0x014fca0000000f00 */
[----:B------:R-:W-:Y:S02]  /*5940*/  UMOV UR4, 0x400 ;  /* 0x0000040000047882 */ /* 0x000fe40000000000 */
[----:B---3--:R-:W-:-:S09]  /*5950*/  ULEA UR5, UR5, UR4, 0x18 ;  /* 0x0000000405057291 */ /* 0x008fd2000f8ec0ff */
[----:B------:R-:W1:Y:S02]  /*5960*/  SYNCS.PHASECHK.TRANS64.TRYWAIT P0, [UR5+0xb8], R4 ;  /* 0x0000b804ff0075a7 */ /* 0x000e640008001105 */
[----:B-1----:R-:W-:Y:S05]  /*5970*/  @!P0 BRA `(.L_x_69) ;  /* 0x0000007800048947 */ /* 0x002fea0003800000 */
.L_x_140:
[----:B------:R-:W2:Y:S01]  /*5980*/  SYNCS.PHASECHK.TRANS64.TRYWAIT P0, [UR5+0x80], RZ ;  /* 0x000080ffff0075a7 */ /* 0x000ea20008001105 */
[----:B------:R-:W3:Y:S01]  /*5990*/  LDCU UR8, c[0x0][0x38c] ;  /* 0x00007180ff0877ac */ /* 0x000ee20008000800 */
[----:B------:R-:W-:-:S05]  /*59a0*/  IMAD.U32 R140, R6, 0x10000, RZ ;  /* 0x00010000068c7824 */ /* 0x000fca00078e00ff */
[----:B------:R-:W-:Y:S01]  /*59b0*/  LOP3.LUT R140, R140, 0x600000, RZ, 0xc0, !PT ;  /* 0x006000008c8c7812 */ /* 0x000fe200078ec0ff */
[----:B---3--:R-:W-:Y:S02]  /*59c0*/  UIADD3 UR4, UPT, UPT, -UR8, URZ, URZ ;  /* 0x000000ff08047290 */ /* 0x008fe4000fffe1ff */
[----:B------:R-:W-:Y:S02]  /*59d0*/  UIADD3 UR7, UPT, UPT, UR8, -0x1, URZ ;  /* 0xffffffff08077890 */ /* 0x000fe4000fffe0ff */
[----:B------:R-:W-:Y:S02]  /*59e0*/  USHF.R.S32.HI UR4, URZ, 0x1f, UR4 ;  /* 0x0000001fff047899 */ /* 0x000fe40008011404 */
[----:B------:R-:W-:Y:S02]  /*59f0*/  UISETP.GT.AND UP0, UPT, UR8, URZ, UPT ;  /* 0x000000ff0800728c */ /* 0x000fe4000bf04270 */
[----:B------:R-:W-:Y:S02]  /*5a00*/  USHF.R.S32.HI UR6, URZ, 0x1f, UR7 ;  /* 0x0000001fff067899 */ /* 0x000fe40008011407 */
[----:B------:R-:W-:-:S02]  /*5a10*/  ULEA.HI UR4, UR4, -UR8, URZ, 0x7 ;  /* 0x8000000804047291 */ /* 0x000fc4000f8f38ff */
[----:B------:R-:W-:Y:S02]  /*5a20*/  ULEA.HI UR6, UR6, UR7, URZ, 0x7 ;  /* 0x0000000706067291 */ /* 0x000fe4000f8f38ff */
[----:B------:R-:W-:Y:S02]  /*5a30*/  USHF.R.S32.HI UR4, URZ, 0x7, UR4 ;  /* 0x00000007ff047899 */ /* 0x000fe40008011404 */
[----:B------:R-:W-:Y:S02]  /*5a40*/  USHF.R.S32.HI UR10, URZ, 0x7, UR6 ;  /* 0x00000007ff0a7899 */ /* 0x000fe40008011406 */
[----:B------:R-:W-:-:S03]  /*5a50*/  @!UP0 ULOP3.LUT UR10, URZ, UR4, URZ, 0x33, !UPT ;  /* 0x00000004ff0a8292 */ /* 0x000fc6000f8e33ff */
[----:B------:R-:W-:Y:S01]  /*5a60*/  R2UR UR4, R140 ;  /* 0x000000008c0472ca */ /* 0x000fe200000e0000 */
[----:B------:R-:W-:-:S04]  /*5a70*/  UISETP.LT.AND UP0, UPT, URZ, UR10, UPT ;  /* 0x0000000aff00728c */ /* 0x000fc8000bf01270 */
[----:B------:R-:W-:Y:S01]  /*5a80*/  USEL UR6, URZ, UR10, !UP0 ;  /* 0x0000000aff067287 */ /* 0x000fe2000c000000 */
[----:B--2---:R-:W-:Y:S11]  /*5a90*/  @!P0 BRA `(.L_x_70) ;  /* 0x0000007400dc8947 */ /* 0x004ff60003800000 */
.L_x_142:
[----:B-1----:R-:W1:Y:S01]  /*5aa0*/  LDTM.x32 R4, tmem[UR4] ;  /* 0x00000004000479ee */ /* 0x002e6200082c0000 */
[----:B------:R-:W-:Y:S01]  /*5ab0*/  UIMAD UR4, UR6, -0x80, UR8 ;  /* 0xffffff80060478a4 */ /* 0x000fe2000f8e0208 */
[----:B------:R-:W2:Y:S01]  /*5ac0*/  LDL R162, [R1+0x4] ;  /* 0x0000040001a27983 */ /* 0x000ea20000100800 */
[----:B------:R-:W-:Y:S01]  /*5ad0*/  IMAD.MOV.U32 R142, RZ, RZ, -0x1 ;  /* 0xffffffffff8e7424 */ /* 0x000fe200078e00ff */
[C---:B------:R-:W-:Y:S01]  /*5ae0*/  LOP3.LUT R141, R140.reuse, 0x20, RZ, 0xfc, !PT ;  /* 0x000000208c8d7812 */ /* 0x040fe200078efcff */
[----:B------:R-:W-:Y:S01]  /*5af0*/  UIADD3 UR11, UPT, UPT, UR5, 0x88, URZ ;  /* 0x00000088050b7890 */ /* 0x000fe2000fffe0ff */
[C---:B------:R-:W-:Y:S01]  /*5b00*/  LOP3.LUT R150, R140.reuse, 0x40, RZ, 0xfc, !PT ;  /* 0x000000408c967812 */ /* 0x040fe200078efcff */
[----:B------:R-:W-:Y:S01]  /*5b10*/  IMAD R133, RZ, RZ, -UR4 ;  /* 0x80000004ff857e24 */ /* 0x000fe2000f8e02ff */
[----:B------:R-:W-:Y:S01]  /*5b20*/  R2UR UR4, R141 ;  /* 0x000000008d0472ca */ /* 0x000fe200000e0000 */
[----:B------:R-:W-:Y:S01]  /*5b30*/  UISETP.GE.AND UP0, UPT, UR10, 0x1, UPT ;  /* 0x000000010a00788c */ /* 0x000fe2000bf06270 */
[----:B------:R-:W-:-:S02]  /*5b40*/  LOP3.LUT R151, R140, 0x60, RZ, 0xfc, !PT ;  /* 0x000000608c977812 */ /* 0x000fc400078efcff */
[C---:B------:R-:W-:Y:S02]  /*5b50*/  VIADDMNMX R93, R133.reuse, 0x20, RZ, !PT ;  /* 0x00000020855d7846 */ /* 0x040fe400078001ff */
[----:B------:R-:W-:Y:S02]  /*5b60*/  VIADDMNMX R143, R133, 0x60, RZ, !PT ;  /* 0x00000060858f7846 */ /* 0x000fe400078001ff */
[--C-:B------:R-:W-:Y:S02]  /*5b70*/  SHF.R.U32.HI R93, RZ, R93, R142.reuse ;  /* 0x0000005dff5d7219 */ /* 0x100fe4000001168e */
[----:B------:R-:W-:Y:S02]  /*5b80*/  SHF.R.U32.HI R143, RZ, R143, R142 ;  /* 0x0000008fff8f7219 */ /* 0x000fe4000001168e */
[----:B------:R-:W-:Y:S01]  /*5b90*/  R2P PR, R93, 0x7e ;  /* 0x0000007e5d007804 */ /* 0x000fe20000000000 */
[----:B------:R-:W3:Y:S01]  /*5ba0*/  LDTM.x32 R36, tmem[UR4] ;  /* 0x00000004002479ee */ /* 0x000ee200082c0000 */
[----:B------:R-:W-:-:S02]  /*5bb0*/  R2UR UR4, R150 ;  /* 0x00000000960472ca */ /* 0x000fc400000e0000 */
[----:B------:R-:W-:Y:S02]  /*5bc0*/  VIADDMNMX R145, R133, 0x80, RZ, !PT ;  /* 0x0000008085917846 */ /* 0x000fe400078001ff */
[----:B-1----:R-:W-:Y:S02]  /*5bd0*/  SEL R75, R5, 0xff800000, P1 ;  /* 0xff800000054b7807 */ /* 0x002fe40000800000 */
[----:B------:R-:W-:Y:S02]  /*5be0*/  SEL R68, R6, 0xff800000, P2 ;  /* 0xff80000006447807 */ /* 0x000fe40001000000 */
[----:B------:R-:W-:Y:S02]  /*5bf0*/  SEL R69, R7, 0xff800000, P3 ;  /* 0xff80000007457807 */ /* 0x000fe40001800000 */
[----:B------:R-:W-:Y:S02]  /*5c00*/  SEL R70, R8, 0xff800000, P4 ;  /* 0xff80000008467807 */ /* 0x000fe40002000000 */
[----:B------:R-:W-:-:S02]  /*5c10*/  SEL R71, R9, 0xff800000, P5 ;  /* 0xff80000009477807 */ /* 0x000fc40002800000 */
[----:B------:R-:W-:Y:S02]  /*5c20*/  SEL R78, R10, 0xff800000, P6 ;  /* 0xff8000000a4e7807 */ /* 0x000fe40003000000 */
[C---:B------:R-:W-:Y:S02]  /*5c30*/  R2P PR, R93.reuse.B1, 0x7f ;  /* 0x0000007f5d007804 */ /* 0x040fe40000001000 */
[----:B------:R-:W-:Y:S02]  /*5c40*/  LOP3.LUT R5, R93, 0x1, RZ, 0xc0, !PT ;  /* 0x000000015d057812 */ /* 0x000fe400078ec0ff */
[----:B------:R-:W-:Y:S02]  /*5c50*/  R2UR UR7, R3 ;  /* 0x00000000030772ca */ /* 0x000fe400000e0000 */
[----:B------:R-:W-:Y:S02]  /*5c60*/  SEL R72, R12, 0xff800000, P0 ;  /* 0xff8000000c487807 */ /* 0x000fe40000000000 */
[----:B------:R-:W-:-:S02]  /*5c70*/  SEL R73, R13, 0xff800000, P1 ;  /* 0xff8000000d497807 */ /* 0x000fc40000800000 */
[----:B------:R-:W-:Y:S02]  /*5c80*/  SEL R76, R14, 0xff800000, P2 ;  /* 0xff8000000e4c7807 */ /* 0x000fe40001000000 */
[----:B------:R-:W-:Y:S02]  /*5c90*/  SEL R77, R15, 0xff800000, P3 ;  /* 0xff8000000f4d7807 */ /* 0x000fe40001800000 */
[----:B------:R-:W-:Y:S02]  /*5ca0*/  SEL R80, R16, 0xff800000, P4 ;  /* 0xff80000010507807 */ /* 0x000fe40002000000 */
[----:B------:R-:W-:Y:S01]  /*5cb0*/  SEL R81, R17, 0xff800000, P5 ;  /* 0xff80000011517807 */ /* 0x000fe20002800000 */
[----:B------:R-:W-:Y:S01]  /*5cc0*/  USHF.R.S32.HI UR12, URZ, 0x1f, UR7 ;  /* 0x0000001fff0c7899 */ /* 0x000fe20008011407 */
[----:B------:R-:W-:Y:S02]  /*5cd0*/  SEL R82, R18, 0xff800000, P6 ;  /* 0xff80000012527807 */ /* 0x000fe40003000000 */
[----:B------:R-:W-:Y:S01]  /*5ce0*/  R2P PR, R93.B2, 0x7f ;  /* 0x0000007f5d007804 */ /* 0x000fe20000002000 */
[----:B------:R-:W-:Y:S01]  /*5cf0*/  ULEA.HI UR12, UR12, UR7, URZ, 0x2 ;  /* 0x000000070c0c7291 */ /* 0x000fe2000f8f10ff */
[----:B------:R-:W-:-:S02]  /*5d00*/  R2UR UR6, R150 ;  /* 0x00000000960672ca */ /* 0x000fc400000e0000 */
[----:B------:R-:W-:Y:S01]  /*5d10*/  LOP3.LUT R163, R140, 0x70, RZ, 0xfc, !PT ;  /* 0x000000708ca37812 */ /* 0x000fe200078efcff */
[----:B------:R-:W-:Y:S01]  /*5d20*/  ULOP3.LUT UR12, UR12, 0xfffffffc, URZ, 0xc0, !UPT ;  /* 0xfffffffc0c0c7892 */ /* 0x000fe2000f8ec0ff */
[----:B------:R-:W-:Y:S02]  /*5d30*/  SEL R84, R20, 0xff800000, P0 ;  /* 0xff80000014547807 */ /* 0x000fe40000000000 */
[----:B------:R-:W-:Y:S01]  /*5d40*/  ISETP.NE.U32.AND P0, PT, R5, 0x1, PT ;  /* 0x000000010500780c */ /* 0x000fe20003f05070 */
[----:B------:R-:W-:Y:S01]  /*5d50*/  UIADD3 UR12, UPT, UPT, UR7, 0x3, -UR12 ;  /* 0x00000003070c7890 */ /* 0x000fe2000fffe80c */
[----:B------:R-:W-:Y:S02]  /*5d60*/  SEL R85, R21, 0xff800000, P1 ;  /* 0xff80000015557807 */ /* 0x000fe40000800000 */
[----:B------:R-:W-:Y:S02]  /*5d70*/  SEL R74, R4, 0xff800000, !P0 ;  /* 0xff800000044a7807 */ /* 0x000fe40004000000 */
[----:B------:R-:W-:-:S02]  /*5d80*/  LOP3.LUT P0, RZ, R93, 0x80, RZ, 0xc0, !PT ;  /* 0x000000805dff7812 */ /* 0x000fc4000780c0ff */
[----:B------:R-:W-:Y:S02]  /*5d90*/  SEL R86, R22, 0xff800000, P2 ;  /* 0xff80000016567807 */ /* 0x000fe40001000000 */
[----:B------:R-:W-:Y:S02]  /*5da0*/  SEL R79, R11, 0xff800000, P0 ;  /* 0xff8000000b4f7807 */ /* 0x000fe40000000000 */
[----:B------:R-:W-:Y:S02]  /*5db0*/  LOP3.LUT P0, RZ, R93, 0x8000, RZ, 0xc0, !PT ;  /* 0x000080005dff7812 */ /* 0x000fe4000780c0ff */
[----:B------:R-:W-:Y:S02]  /*5dc0*/  SEL R87, R23, 0xff800000, P3 ;  /* 0xff80000017577807 */ /* 0x000fe40001800000 */
[----:B------:R-:W-:Y:S02]  /*5dd0*/  SEL R83, R19, 0xff800000, P0 ;  /* 0xff80000013537807 */ /* 0x000fe40000000000 */
[----:B------:R-:W-:-:S02]  /*5de0*/  LOP3.LUT P0, RZ, R93, 0x800000, RZ, 0xc0, !PT ;  /* 0x008000005dff7812 */ /* 0x000fc4000780c0ff */
[----:B------:R-:W-:Y:S02]  /*5df0*/  SEL R90, R24, 0xff800000, P4 ;  /* 0xff800000185a7807 */ /* 0x000fe40002000000 */
[----:B------:R-:W-:Y:S02]  /*5e00*/  SEL R89, R27, 0xff800000, P0 ;  /* 0xff8000001b597807 */ /* 0x000fe40000000000 */
[----:B------:R-:W-:Y:S02]  /*5e10*/  SEL R91, R25, 0xff800000, P5 ;  /* 0xff800000195b7807 */ /* 0x000fe40002800000 */
[----:B------:R-:W-:Y:S02]  /*5e20*/  SEL R88, R26, 0xff800000, P6 ;  /* 0xff8000001a587807 */ /* 0x000fe40003000000 */
[----:B------:R-:W-:Y:S02]  /*5e30*/  R2P PR, R93.B3, 0x7f ;  /* 0x0000007f5d007804 */ /* 0x000fe40000003000 */
[----:B------:R-:W-:-:S03]  /*5e40*/  VIADDMNMX R5, R133, 0x40, RZ, !PT ;  /* 0x0000004085057846 */ /* 0x000fc600078001ff */
[----:B------:R-:W-:Y:S02]  /*5e50*/  SEL R92, R28, 0xff800000, P0 ;  /* 0xff8000001c5c7807 */ /* 0x000fe40000000000 */
[----:B------:R-:W-:Y:S02]  /*5e60*/  ISETP.GT.AND P0, PT, R93, -0x1, PT ;  /* 0xffffffff5d00780c */ /* 0x000fe40003f04270 */
[----:B------:R-:W-:Y:S02]  /*5e70*/  SHF.R.U32.HI R4, RZ, R5, R142 ;  /* 0x00000005ff047219 */ /* 0x000fe4000001168e */
[----:B------:R-:W-:Y:S02]  /*5e80*/  SEL R93, R29, 0xff800000, P1 ;  /* 0xff8000001d5d7807 */ /* 0x000fe40000800000 */
[----:B------:R-:W-:Y:S02]  /*5e90*/  SEL R94, R30, 0xff800000, P2 ;  /* 0xff8000001e5e7807 */ /* 0x000fe40001000000 */
[----:B------:R-:W-:-:S02]  /*5ea0*/  SEL R95, R31, 0xff800000, P3 ;  /* 0xff8000001f5f7807 */ /* 0x000fc40001800000 */
[----:B------:R-:W-:Y:S02]  /*5eb0*/  SEL R96, R32, 0xff800000, P4 ;  /* 0xff80000020607807 */ /* 0x000fe40002000000 */
[----:B------:R-:W-:Y:S02]  /*5ec0*/  SEL R97, R33, 0xff800000, P5 ;  /* 0xff80000021617807 */ /* 0x000fe40002800000 */
[----:B------:R-:W-:Y:S02]  /*5ed0*/  SEL R98, R34, 0xff800000, P6 ;  /* 0xff80000022627807 */ /* 0x000fe40003000000 */
[C---:B------:R-:W-:Y:S02]  /*5ee0*/  R2P PR, R4.reuse, 0x7e ;  /* 0x0000007e04007804 */ /* 0x040fe40000000000 */
[----:B------:R-:W-:Y:S02]  /*5ef0*/  SEL R99, R35, 0xff800000, !P0 ;  /* 0xff80000023637807 */ /* 0x000fe40004000000 */
[----:B------:R-:W-:-:S02]  /*5f00*/  LOP3.LUT R5, R4, 0x1, RZ, 0xc0, !PT ;  /* 0x0000000104057812 */ /* 0x000fc400078ec0ff */
[----:B---3--:R-:W-:Y:S02]  /*5f10*/  SEL R107, R37, 0xff800000, P1 ;  /* 0xff800000256b7807 */ /* 0x008fe40000800000 */
[----:B------:R-:W-:Y:S02]  /*5f20*/  SEL R100, R38, 0xff800000, P2 ;  /* 0xff80000026647807 */ /* 0x000fe40001000000 */
[----:B------:R-:W-:Y:S02]  /*5f30*/  SEL R101, R39, 0xff800000, P3 ;  /* 0xff80000027657807 */ /* 0x000fe40001800000 */
[----:B------:R-:W-:Y:S02]  /*5f40*/  SEL R102, R40, 0xff800000, P4 ;  /* 0xff80000028667807 */ /* 0x000fe40002000000 */
[----:B------:R-:W-:Y:S02]  /*5f50*/  SEL R103, R41, 0xff800000, P5 ;  /* 0xff80000029677807 */ /* 0x000fe40002800000 */
[----:B------:R-:W-:-:S02]  /*5f60*/  SEL R110, R42, 0xff800000, P6 ;  /* 0xff8000002a6e7807 */ /* 0x000fc40003000000 */
[----:B------:R-:W-:-:S05]  /*5f70*/  R2P PR, R4.B1, 0x7f ;  /* 0x0000007f04007804 */ /* 0x000fca0000001000 */
[----:B------:R-:W-:Y:S02]  /*5f80*/  SEL R104, R44, 0xff800000, P0 ;  /* 0xff8000002c687807 */ /* 0x000fe40000000000 */
[----:B------:R-:W-:Y:S02]  /*5f90*/  SEL R105, R45, 0xff800000, P1 ;  /* 0xff8000002d697807 */ /* 0x000fe40000800000 */
[----:B------:R-:W-:Y:S02]  /*5fa0*/  SEL R108, R46, 0xff800000, P2 ;  /* 0xff8000002e6c7807 */ /* 0x000fe40001000000 */
[----:B------:R-:W-:Y:S02]  /*5fb0*/  SEL R109, R47, 0xff800000, P3 ;  /* 0xff8000002f6d7807 */ /* 0x000fe40001800000 */
[----:B------:R-:W-:Y:S02]  /*5fc0*/  SEL R112, R48, 0xff800000, P4 ;  /* 0xff80000030707807 */ /* 0x000fe40002000000 */
[----:B------:R-:W-:-:S02]  /*5fd0*/  SEL R113, R49, 0xff800000, P5 ;  /* 0xff80000031717807 */ /* 0x000fc40002800000 */
[----:B------:R-:W-:Y:S02]  /*5fe0*/  SEL R114, R50, 0xff800000, P6 ;  /* 0xff80000032727807 */ /* 0x000fe40003000000 */
[----:B------:R-:W-:-:S05]  /*5ff0*/  R2P PR, R4.B2, 0x7f ;  /* 0x0000007f04007804 */ /* 0x000fca0000002000 */
[----:B------:R-:W-:Y:S02]  /*6000*/  SEL R52, R52, 0xff800000, P0 ;  /* 0xff80000034347807 */ /* 0x000fe40000000000 */
[----:B------:R-:W-:Y:S02]  /*6010*/  ISETP.NE.U32.AND P0, PT, R5, 0x1, PT ;  /* 0x000000010500780c */ /* 0x000fe40003f05070 */
[----:B------:R-:W-:Y:S02]  /*6020*/  SEL R53, R53, 0xff800000, P1 ;  /* 0xff80000035357807 */ /* 0x000fe40000800000 */
[----:B------:R-:W-:Y:S02]  /*6030*/  SEL R106, R36, 0xff800000, !P0 ;  /* 0xff800000246a7807 */ /* 0x000fe40004000000 */
[----:B------:R-:W-:Y:S02]  /*6040*/  LOP3.LUT P0, RZ, R4, 0x80, RZ, 0xc0, !PT ;  /* 0x0000008004ff7812 */ /* 0x000fe4000780c0ff */
[----:B------:R-:W-:-:S02]  /*6050*/  SEL R54, R54, 0xff800000, P2 ;  /* 0xff80000036367807 */ /* 0x000fc40001000000 */
[----:B------:R-:W-:Y:S02]  /*6060*/  SEL R111, R43, 0xff800000, P0 ;  /* 0xff8000002b6f7807 */ /* 0x000fe40000000000 */
[C---:B------:R-:W-:Y:S02]  /*6070*/  LOP3.LUT P0, RZ, R4.reuse, 0x8000, RZ, 0xc0, !PT ;  /* 0x0000800004ff7812 */ /* 0x040fe4000780c0ff */
[----:B------:R-:W-:Y:S02]  /*6080*/  SEL R55, R55, 0xff800000, P3 ;  /* 0xff80000037377807 */ /* 0x000fe40001800000 */
[----:B------:R-:W-:Y:S02]  /*6090*/  SEL R115, R51, 0xff800000, P0 ;  /* 0xff80000033737807 */ /* 0x000fe40000000000 */
[----:B------:R-:W1:Y:S01]  /*60a0*/  LDTM.x32 R20, tmem[UR4] ;  /* 0x00000004001479ee */ /* 0x000e6200082c0000 */
[----:B------:R-:W-:Y:S02]  /*60b0*/  LOP3.LUT P0, RZ, R4, 0x800000, RZ, 0xc0, !PT ;  /* 0x0080000004ff7812 */ /* 0x000fe4000780c0ff */
[----:B------:R-:W-:-:S02]  /*60c0*/  SEL R56, R56, 0xff800000, P4 ;  /* 0xff80000038387807 */ /* 0x000fc40002000000 */
[----:B------:R-:W-:Y:S02]  /*60d0*/  SEL R59, R59, 0xff800000, P0 ;  /* 0xff8000003b3b7807 */ /* 0x000fe40000000000 */
[----:B------:R-:W-:Y:S02]  /*60e0*/  SEL R57, R57, 0xff800000, P5 ;  /* 0xff80000039397807 */ /* 0x000fe40002800000 */
[----:B------:R-:W-:Y:S02]  /*60f0*/  SEL R58, R58, 0xff800000, P6 ;  /* 0xff8000003a3a7807 */ /* 0x000fe40003000000 */
[----:B------:R-:W-:Y:S02]  /*6100*/  R2P PR, R4.B3, 0x7f ;  /* 0x0000007f04007804 */ /* 0x000fe40000003000 */
[----:B------:R-:W-:-:S03]  /*6110*/  R2UR UR4, R151 ;  /* 0x00000000970472ca */ /* 0x000fc600000e0000 */
[----:B------:R-:W-:Y:S02]  /*6120*/  SEL R60, R60, 0xff800000, P0 ;  /* 0xff8000003c3c7807 */ /* 0x000fe40000000000 */
[----:B------:R-:W-:Y:S02]  /*6130*/  ISETP.GT.AND P0, PT, R4, -0x1, PT ;  /* 0xffffffff0400780c */ /* 0x000fe40003f04270 */
[----:B------:R-:W-:Y:S02]  /*6140*/  SEL R61, R61, 0xff800000, P1 ;  /* 0xff8000003d3d7807 */ /* 0x000fe40000800000 */
[----:B------:R-:W-:Y:S02]  /*6150*/  SEL R62, R62, 0xff800000, P2 ;  /* 0xff8000003e3e7807 */ /* 0x000fe40001000000 */
[----:B------:R-:W-:Y:S02]  /*6160*/  SEL R63, R63, 0xff800000, P3 ;  /* 0xff8000003f3f7807 */ /* 0x000fe40001800000 */
[----:B------:R-:W-:-:S02]  /*6170*/  SEL R64, R64, 0xff800000, P4 ;  /* 0xff80000040407807 */ /* 0x000fc40002000000 */
[----:B------:R-:W-:Y:S02]  /*6180*/  SEL R65, R65, 0xff800000, P5 ;  /* 0xff80000041417807 */ /* 0x000fe40002800000 */
[----:B------:R-:W-:Y:S02]  /*6190*/  SEL R66, R66, 0xff800000, P6 ;  /* 0xff80000042427807 */ /* 0x000fe40003000000 */
[----:B------:R-:W-:Y:S02]  /*61a0*/  R2P PR, R143, 0x7e ;  /* 0x0000007e8f007804 */ /* 0x000fe40000000000 */
[----:B------:R-:W-:Y:S02]  /*61b0*/  SEL R67, R67, 0xff800000, !P0 ;  /* 0xff80000043437807 */ /* 0x000fe40004000000 */
[----:B------:R-:W-:Y:S02]  /*61c0*/  LOP3.LUT R4, R143, 0x1, RZ, 0xc0, !PT ;  /* 0x000000018f047812 */ /* 0x000fe400078ec0ff */
[----:B-1----:R-:W-:-:S02]  /*61d0*/  SEL R123, R21, 0xff800000, P1 ;  /* 0xff800000157b7807 */ /* 0x002fc40000800000 */
[----:B------:R-:W-:Y:S02]  /*61e0*/  SEL R116, R22, 0xff800000, P2 ;  /* 0xff80000016747807 */ /* 0x000fe40001000000 */
[----:B------:R-:W-:Y:S02]  /*61f0*/  SEL R117, R23, 0xff800000, P3 ;  /* 0xff80000017757807 */ /* 0x000fe40001800000 */
[----:B------:R-:W-:Y:S02]  /*6200*/  SEL R118, R24, 0xff800000, P4 ;  /* 0xff80000018767807 */ /* 0x000fe40002000000 */
[----:B------:R-:W-:Y:S02]  /*6210*/  SEL R119, R25, 0xff800000, P5 ;  /* 0xff80000019777807 */ /* 0x000fe40002800000 */
[----:B------:R-:W-:Y:S02]  /*6220*/  SEL R126, R26, 0xff800000, P6 ;  /* 0xff8000001a7e7807 */ /* 0x000fe40003000000 */
        /* <DEDUP_REMOVED lines=16> */
[----:B------:R-:W-:Y:S02]  /*6330*/  LOP3.LUT P0, RZ, R143, 0x8000, RZ, 0xc0, !PT ;  /* 0x000080008fff7812 */ /* 0x000fe4000780c0ff */
[----:B------:R-:W-:Y:S02]  /*6340*/  SEL R135, R39, 0xff800000, P3 ;  /* 0xff80000027877807 */ /* 0x000fe40001800000 */
[----:B------:R-:W-:Y:S02]  /*6350*/  SEL R131, R35, 0xff800000, P0 ;  /* 0xff80000023837807 */ /* 0x000fe40000000000 */
[----:B------:R-:W1:Y:S01]  /*6360*/  LDTM.x32 R4, tmem[UR4] ;  /* 0x00000004000479ee */ /* 0x000e6200082c0000 */
[----:B------:R-:W-:Y:S01]  /*6370*/  LOP3.LUT P0, RZ, R143, 0x800000, RZ, 0xc0, !PT ;  /* 0x008000008fff7812 */ /* 0x000fe2000780c0ff */
[----:B------:R-:W3:Y:S01]  /*6380*/  LDCU UR4, c[0x0][0x600] ;  /* 0x0000c000ff0477ac */ /* 0x000ee20008000800 */
[----:B------:R-:W-:-:S02]  /*6390*/  SEL R138, R40, 0xff800000, P4 ;  /* 0xff800000288a7807 */ /* 0x000fc40002000000 */
[----:B------:R-:W-:Y:S02]  /*63a0*/  SEL R137, R43, 0xff800000, P0 ;  /* 0xff8000002b897807 */ /* 0x000fe40000000000 */
[----:B------:R-:W-:Y:S02]  /*63b0*/  SEL R139, R41, 0xff800000, P5 ;  /* 0xff800000298b7807 */ /* 0x000fe40002800000 */
[----:B------:R-:W-:Y:S02]  /*63c0*/  SEL R136, R42, 0xff800000, P6 ;  /* 0xff8000002a887807 */ /* 0x000fe40003000000 */
[----:B------:R-:W-:Y:S02]  /*63d0*/  R2P PR, R143.B3, 0x7f ;  /* 0x0000007f8f007804 */ /* 0x000fe40000003000 */
[----:B------:R-:W-:Y:S02]  /*63e0*/  SHF.R.U32.HI R36, RZ, R145, R142 ;  /* 0x00000091ff247219 */ /* 0x000fe4000001168e */
[----:B------:R-:W-:-:S02]  /*63f0*/  FMNMX R38, R68, R69, !PT ;  /* 0x0000004544267209 */ /* 0x000fc40007800000 */
        /* <DEDUP_REMOVED lines=8> */
[C---:B------:R-:W-:Y:S02]  /*6480*/  R2P PR, R36.reuse, 0x7e ;  /* 0x0000007e24007804 */ /* 0x040fe40000000000 */
        /* <DEDUP_REMOVED lines=8> */
[----:B------:R-:W-:-:S02]  /*6510*/  R2P PR, R36.B1, 0x7f ;  /* 0x0000007f24007804 */ /* 0x000fc40000001000 */
[----:B------:R-:W-:Y:S02]  /*6520*/  FMNMX R39, R74, R75, !PT ;  /* 0x0000004b4a277209 */ /* 0x000fe40007800000 */
[----:B------:R-:W-:Y:S02]  /*6530*/  FMNMX3 R38, R38, R76, R77, !PT ;  /* 0x0000004c26267276 */ /* 0x000fe4000780004d */
[----:B------:R-:W-:Y:S02]  /*6540*/  SEL R12, R12, 0xff800000, P0 ;  /* 0xff8000000c0c7807 */ /* 0x000fe40000000000 */
[----:B------:R-:W-:Y:S02]  /*6550*/  SEL R13, R13, 0xff800000, P1 ;  /* 0xff8000000d0d7807 */ /* 0x000fe40000800000 */
[----:B------:R-:W-:Y:S02]  /*6560*/  SEL R14, R14, 0xff800000, P2 ;  /* 0xff8000000e0e7807 */ /* 0x000fe40001000000 */
[----:B------:R-:W-:-:S02]  /*6570*/  SEL R15, R15, 0xff800000, P3 ;  /* 0xff8000000f0f7807 */ /* 0x000fc40001800000 */
[----:B------:R-:W-:Y:S02]  /*6580*/  SEL R16, R16, 0xff800000, P4 ;  /* 0xff80000010107807 */ /* 0x000fe40002000000 */
[----:B------:R-:W-:Y:S02]  /*6590*/  SEL R17, R17, 0xff800000, P5 ;  /* 0xff80000011117807 */ /* 0x000fe40002800000 */
[----:B------:R-:W-:Y:S02]  /*65a0*/  SEL R18, R18, 0xff800000, P6 ;  /* 0xff80000012127807 */ /* 0x000fe40003000000 */
[----:B------:R-:W-:Y:S02]  /*65b0*/  R2P PR, R36.B2, 0x7f ;  /* 0x0000007f24007804 */ /* 0x000fe40000002000 */
[----:B------:R-:W-:Y:S02]  /*65c0*/  FMNMX3 R39, R39, R72, R73, !PT ;  /* 0x0000004827277276 */ /* 0x000fe40007800049 */
[----:B------:R-:W-:-:S02]  /*65d0*/  FMNMX3 R38, R38, R86, R87, !PT ;  /* 0x0000005626267276 */ /* 0x000fc40007800057 */
        /* <DEDUP_REMOVED lines=10> */
[----:B------:R-:W-:Y:S02]  /*6680*/  LOP3.LUT P0, RZ, R36, 0x800000, RZ, 0xc0, !PT ;  /* 0x0080000024ff7812 */ /* 0x000fe4000780c0ff */
[----:B------:R-:W-:-:S02]  /*6690*/  SEL R24, R24, 0xff800000, P4 ;  /* 0xff80000018187807 */ /* 0x000fc40002000000 */
[----:B------:R-:W-:Y:S02]  /*66a0*/  SEL R27, R27, 0xff800000, P0 ;  /* 0xff8000001b1b7807 */ /* 0x000fe40000000000 */
[----:B------:R-:W-:Y:S02]  /*66b0*/  SEL R25, R25, 0xff800000, P5 ;  /* 0xff80000019197807 */ /* 0x000fe40002800000 */
[----:B------:R-:W-:Y:S02]  /*66c0*/  SEL R26, R26, 0xff800000, P6 ;  /* 0xff8000001a1a7807 */ /* 0x000fe40003000000 */
[----:B------:R-:W-:Y:S02]  /*66d0*/  R2P PR, R36.B3, 0x7f ;  /* 0x0000007f24007804 */ /* 0x000fe40000003000 */
[----:B------:R-:W-:Y:S02]  /*66e0*/  FMNMX R37, R70, R71, !PT ;  /* 0x0000004746257209 */ /* 0x000fe40007800000 */
[----:B------:R-:W-:-:S02]  /*66f0*/  FMNMX3 R39, R39, R84, R85, !PT ;  /* 0x0000005427277276 */ /* 0x000fc40007800055 */
[----:B------:R-:W-:Y:S02]  /*6700*/  SEL R28, R28, 0xff800000, P0 ;  /* 0xff8000001c1c7807 */ /* 0x000fe40000000000 */
[----:B------:R-:W-:Y:S02]  /*6710*/  ISETP.GT.AND P0, PT, R36, -0x1, PT ;  /* 0xffffffff2400780c */ /* 0x000fe40003f04270 */
[----:B------:R-:W-:Y:S02]  /*6720*/  FMNMX R36, R78, R79, !PT ;  /* 0x0000004f4e247209 */ /* 0x000fe40007800000 */
[----:B------:R-:W-:Y:S02]  /*6730*/  FMNMX3 R37, R37, R80, R81, !PT ;  /* 0x0000005025257276 */ /* 0x000fe40007800051 */
[----:B------:R-:W-:Y:S02]  /*6740*/  FMNMX3 R36, R36, R82, R83, !PT ;  /* 0x0000005224247276 */ /* 0x000fe40007800053 */
[----:B------:R-:W-:-:S02]  /*6750*/  FMNMX3 R37, R37, R90, R91, !PT ;  /* 0x0000005a25257276 */ /* 0x000fc4000780005b */
[----:B------:R-:W-:Y:S02]  /*6760*/  FMNMX3 R36, R36, R88, R89, !PT ;  /* 0x0000005824247276 */ /* 0x000fe40007800059 */
[----:B------:R-:W-:Y:S02]  /*6770*/  FMNMX3 R39, R39, R92, R93, !PT ;  /* 0x0000005c27277276 */ /* 0x000fe4000780005d */
[----:B------:R-:W-:Y:S02]  /*6780*/  FMNMX3 R38, R38, R94, R95, !PT ;  /* 0x0000005e26267276 */ /* 0x000fe4000780005f */
        /* <DEDUP_REMOVED lines=44> */
[----:B------:R-:W-:-:S02]  /*6a50*/  SEL R29, R29, 0xff800000, P1 ;  /* 0xff8000001d1d7807 */ /* 0x000fc40000800000 */
[----:B------:R-:W-:Y:S02]  /*6a60*/  SEL R30, R30, 0xff800000, P2 ;  /* 0xff8000001e1e7807 */ /* 0x000fe40001000000 */
[----:B------:R-:W-:Y:S02]  /*6a70*/  SEL R31, R31, 0xff800000, P3 ;  /* 0xff8000001f1f7807 */ /* 0x000fe40001800000 */
[----:B------:R-:W-:Y:S02]  /*6a80*/  SEL R35, R35, 0xff800000, !P0 ;  /* 0xff80000023237807 */ /* 0x000fe40004000000 */
[----:B------:R-:W-:Y:S02]  /*6a90*/  SEL R32, R32, 0xff800000, P4 ;  /* 0xff80000020207807 */ /* 0x000fe40002000000 */
[----:B------:R-:W-:Y:S02]  /*6aa0*/  SEL R33, R33, 0xff800000, P5 ;  /* 0xff80000021217807 */ /* 0x000fe40002800000 */
[----:B------:R-:W-:-:S02]  /*6ab0*/  FMNMX3 R39, R39, R28, R29, !PT ;  /* 0x0000001c27277276 */ /* 0x000fc4000780001d */
[----:B------:R-:W-:Y:S02]  /*6ac0*/  FMNMX3 R38, R38, R30, R31, !PT ;  /* 0x0000001e26267276 */ /* 0x000fe4000780001f */
[----:B------:R-:W-:Y:S02]  /*6ad0*/  SEL R34, R34, 0xff800000, P6 ;  /* 0xff80000022227807 */ /* 0x000fe40003000000 */
[----:B------:R-:W-:Y:S02]  /*6ae0*/  FMNMX3 R37, R37, R24, R25, !PT ;  /* 0x0000001825257276 */ /* 0x000fe40007800019 */
[----:B------:R-:W-:Y:S02]  /*6af0*/  FMNMX3 R36, R36, R26, R27, !PT ;  /* 0x0000001a24247276 */ /* 0x000fe4000780001b */
[----:B------:R-:W-:Y:S02]  /*6b00*/  FMNMX R38, R39, R38, !PT ;  /* 0x0000002627267209 */ /* 0x000fe40007800000 */
[----:B------:R-:W-:-:S02]  /*6b10*/  FMNMX3 R37, R37, R32, R33, !PT ;  /* 0x0000002025257276 */ /* 0x000fc40007800021 */
[----:B------:R-:W-:Y:S02]  /*6b20*/  FMNMX3 R36, R36, R34, R35, !PT ;  /* 0x0000002224247276 */ /* 0x000fe40007800023 */
[----:B--2---:R-:W-:Y:S02]  /*6b30*/  R2UR UR7, R162 ;  /* 0x00000000a20772ca */ /* 0x004fe400000e0000 */
[----:B------:R-:W-:Y:S02]  /*6b40*/  FMNMX3 R168, R38, R37, R36, !PT ;  /* 0x0000002526a87276 */ /* 0x000fe40007800024 */
[----:B------:R-:W-:Y:S02]  /*6b50*/  LOP3.LUT R162, R140, 0x50, RZ, 0xfc, !PT ;  /* 0x000000508ca27812 */ /* 0x000fe400078efcff */
[----:B------:R-:W-:-:S04]  /*6b60*/  FSETP.NEU.AND P0, PT, R168, -INF , PT ;  /* 0xff800000a800780b */ /* 0x000fc80003f0d000 */
[----:B------:R-:W-:Y:S02]  /*6b70*/  FSEL R170, R168, RZ, P0 ;  /* 0x000000ffa8aa7208 */ /* 0x000fe40000000000 */
[----:B------:R-:W-:Y:S01]  /*6b80*/  ELECT P0, URZ, PT ;  /* 0x0000000000ff782f */ /* 0x000fe20003800000 */
[----:B------:R-:W-:Y:S02]  /*6b90*/  UPRMT UR11, UR7, 0x654, UR11 ;  /* 0x00000654070b7896 */ /* 0x000fe4000800000b */
[----:B---3--:R-:W-:-:S04]  /*6ba0*/  FFMA R170, -R170, UR4, RZ ;  /* 0x00000004aaaa7c23 */ /* 0x008fc800080001ff */
[--C-:B------:R-:W-:Y:S02]  /*6bb0*/  FFMA2 R36, R74.F32x2.HI_LO, UR4.F32, R170.reuse.F32 ;  /* 0x000000044a247c49 */ /* 0x100fe400092000aa */
[--C-:B------:R-:W-:Y:S02]  /*6bc0*/  FFMA2 R38, R68.F32x2.HI_LO, UR4.F32, R170.reuse.F32 ;  /* 0x0000000444267c49 */ /* 0x100fe400092000aa */
[--C-:B------:R-:W-:Y:S02]  /*6bd0*/  FFMA2 R40, R70.F32x2.HI_LO, UR4.F32, R170.reuse.F32 ;  /* 0x0000000446287c49 */ /* 0x100fe400092000aa */
[--C-:B------:R-:W-:Y:S01]  /*6be0*/  FFMA2 R42, R78.F32x2.HI_LO, UR4.F32, R170.reuse.F32 ;  /* 0x000000044e2a7c49 */ /* 0x100fe200092000aa */
[----:B------:R-:W-:Y:S01]  /*6bf0*/  MUFU.EX2 R36, R36 ;  /* 0x0000002400247308 */ /* 0x000fe20000000800 */
[--C-:B------:R-:W-:Y:S02]  /*6c00*/  FFMA2 R44, R72.F32x2.HI_LO, UR4.F32, R170.reuse.F32 ;  /* 0x00000004482c7c49 */ /* 0x100fe400092000aa */
[----:B------:R-:W-:-:S02]  /*6c10*/  FFMA2 R46, R76.F32x2.HI_LO, UR4.F32, R170.F32 ;  /* 0x000000044c2e7c49 */ /* 0x000fc400092000aa */
[--C-:B------:R-:W-:Y:S02]  /*6c20*/  FFMA2 R48, R80.F32x2.HI_LO, UR4.F32, R170.reuse.F32 ;  /* 0x0000000450307c49 */ /* 0x100fe400092000aa */
[--C-:B------:R-:W-:Y:S01]  /*6c30*/  FFMA2 R50, R82.F32x2.HI_LO, UR4.F32, R170.reuse.F32 ;  /* 0x0000000452327c49 */ /* 0x100fe200092000aa */
[----:B------:R-:W1:Y:S01]  /*6c40*/  MUFU.EX2 R37, R37 ;  /* 0x0000002500257308 */ /* 0x000e620000000800 */
[--C-:B------:R-:W-:Y:S02]  /*6c50*/  FFMA2 R68, R84.F32x2.HI_LO, UR4.F32, R170.reuse.F32 ;  /* 0x0000000454447c49 */ /* 0x100fe400092000aa */
[--C-:B------:R-:W-:Y:S02]  /*6c60*/  FFMA2 R70, R86.F32x2.HI_LO, UR4.F32, R170.reuse.F32 ;  /* 0x0000000456467c49 */ /* 0x100fe400092000aa */
[--C-:B------:R-:W-:Y:S02]  /*6c70*/  FFMA2 R72, R90.F32x2.HI_LO, UR4.F32, R170.reuse.F32 ;  /* 0x000000045a487c49 */ /* 0x100fe400092000aa */
[--C-:B------:R-:W-:Y:S01]  /*6c80*/  FFMA2 R74, R88.F32x2.HI_LO, UR4.F32, R170.reuse.F32 ;  /* 0x00000004584a7c49 */ /* 0x100fe200092000aa */
[----:B------:R-:W-:Y:S01]  /*6c90*/  MUFU.EX2 R38, R38 ;  /* 0x0000002600267308 */ /* 0x000fe20000000800 */
[----:B------:R-:W-:-:S02]  /*6ca0*/  FFMA2 R76, R92.F32x2.HI_LO, UR4.F32, R170.F32 ;  /* 0x000000045c4c7c49 */ /* 0x000fc400092000aa */
[--C-:B------:R-:W-:Y:S02]  /*6cb0*/  FFMA2 R78, R94.F32x2.HI_LO, UR4.F32, R170.reuse.F32 ;  /* 0x000000045e4e7c49 */ /* 0x100fe400092000aa */
[--C-:B------:R-:W-:Y:S02]  /*6cc0*/  FFMA2 R80, R96.F32x2.HI_LO, UR4.F32, R170.reuse.F32 ;  /* 0x0000000460507c49 */ /* 0x100fe400092000aa */
[--C-:B------:R-:W-:Y:S01]  /*6cd0*/  FFMA2 R82, R98.F32x2.HI_LO, UR4.F32, R170.reuse.F32 ;  /* 0x0000000462527c49 */ /* 0x100fe200092000aa */
[----:B------:R-:W2:Y:S01]  /*6ce0*/  MUFU.EX2 R39, R39 ;  /* 0x0000002700277308 */ /* 0x000ea20000000800 */
[--C-:B------:R-:W-:Y:S02]  /*6cf0*/  FFMA2 R84, R106.F32x2.HI_LO, UR4.F32, R170.reuse.F32 ;  /* 0x000000046a547c49 */ /* 0x100fe400092000aa */
[--C-:B------:R-:W-:Y:S02]  /*6d00*/  FFMA2 R86, R100.F32x2.HI_LO, UR4.F32, R170.reuse.F32 ;  /* 0x0000000464567c49 */ /* 0x100fe400092000aa */
[----:B------:R-:W-:-:S02]  /*6d10*/  FFMA2 R88, R102.F32x2.HI_LO, UR4.F32, R170.F32 ;  /* 0x0000000466587c49 */ /* 0x000fc400092000aa */
[--C-:B------:R-:W-:Y:S01]  /*6d20*/  FFMA2 R90, R110.F32x2.HI_LO, UR4.F32, R170.reuse.F32 ;  /* 0x000000046e5a7c49 */ /* 0x100fe200092000aa */
[----:B------:R-:W-:Y:S01]  /*6d30*/  MUFU.EX2 R40, R40 ;  /* 0x0000002800287308 */ /* 0x000fe20000000800 */
[--C-:B------:R-:W-:Y:S02]  /*6d40*/  FFMA2 R92, R104.F32x2.HI_LO, UR4.F32, R170.reuse.F32 ;  /* 0x00000004685c7c49 */ /* 0x100fe400092000aa */
[--C-:B------:R-:W-:Y:S02]  /*6d50*/  FFMA2 R94, R108.F32x2.HI_LO, UR4.F32, R170.reuse.F32 ;  /* 0x000000046c5e7c49 */ /* 0x100fe400092000aa */
[--C-:B------:R-:W-:Y:S02]  /*6d60*/  FFMA2 R96, R112.F32x2.HI_LO, UR4.F32, R170.reuse.F32 ;  /* 0x0000000470607c49 */ /* 0x100fe400092000aa */
[--C-:B------:R-:W-:Y:S01]  /*6d70*/  FFMA2 R98, R114.F32x2.HI_LO, UR4.F32, R170.reuse.F32 ;  /* 0x0000000472627c49 */ /* 0x100fe200092000aa */
[----:B------:R-:W3:Y:S01]  /*6d80*/  MUFU.EX2 R41, R41 ;  /* 0x0000002900297308 */ /* 0x000ee20000000800 */
[----:B------:R-:W-:-:S02]  /*6d90*/  FFMA2 R52, R52.F32x2.HI_LO, UR4.F32, R170.F32 ;  /* 0x0000000434347c49 */ /* 0x000fc400092000aa */
[--C-:B------:R-:W-:Y:S02]  /*6da0*/  FFMA2 R54, R54.F32x2.HI_LO, UR4.F32, R170.reuse.F32 ;  /* 0x0000000436367c49 */ /* 0x100fe400092000aa */
[--C-:B------:R-:W-:Y:S02]  /*6db0*/  FFMA2 R56, R56.F32x2.HI_LO, UR4.F32, R170.reuse.F32 ;  /* 0x0000000438387c49 */ /* 0x100fe400092000aa */
[--C-:B------:R-:W-:Y:S01]  /*6dc0*/  FFMA2 R58, R58.F32x2.HI_LO, UR4.F32, R170.reuse.F32 ;  /* 0x000000043a3a7c49 */ /* 0x100fe200092000aa */
[----:B------:R-:W-:Y:S01]  /*6dd0*/  MUFU.EX2 R42, R42 ;  /* 0x0000002a002a7308 */ /* 0x000fe20000000800 */
[--C-:B------:R-:W-:Y:S02]  /*6de0*/  FFMA2 R60, R60.F32x2.HI_LO, UR4.F32, R170.reuse.F32 ;  /* 0x000000043c3c7c49 */ /* 0x100fe400092000aa */
[--C-:B------:R-:W-:Y:S02]  /*6df0*/  FFMA2 R62, R62.F32x2.HI_LO, UR4.F32, R170.reuse.F32 ;  /* 0x000000043e3e7c49 */ /* 0x100fe400092000aa */
[----:B------:R-:W-:-:S02]  /*6e00*/  FFMA2 R64, R64.F32x2.HI_LO, UR4.F32, R170.F32 ;  /* 0x0000000440407c49 */ /* 0x000fc400092000aa */
[--C-:B------:R-:W-:Y:S01]  /*6e10*/  FFMA2 R66, R66.F32x2.HI_LO, UR4.F32, R170.reuse.F32 ;  /* 0x0000000442427c49 */ /* 0x100fe200092000aa */
[----:B------:R-:W4:Y:S01]  /*6e20*/  MUFU.EX2 R43, R43 ;  /* 0x0000002b002b7308 */ /* 0x000f220000000800 */
        /* <DEDUP_REMOVED lines=9> */
[----:B------:R-:W5:Y:S01]  /*6ec0*/  MUFU.EX2 R45, R45 ;  /* 0x0000002d002d7308 */ /* 0x000f620000000800 */
        /* <DEDUP_REMOVED lines=9> */
[----:B------:R-:W5:Y:S01]  /*6f60*/  MUFU.EX2 R47, R47 ;  /* 0x0000002f002f7308 */ /* 0x000f620000000800 */
[--C-:B------:R-:W-:Y:S01]  /*6f70*/  FFMA2 R132, R4.F32x2.HI_LO, UR4.F32, R170.reuse.F32 ;  /* 0x0000000404847c49 */ /* 0x100fe200092000aa */
[----:B-1----:R-:W-:Y:S01]  /*6f80*/  F2FP.BF16.F32.PACK_AB R4, R37, R36 ;  /* 0x000000242504723e */ /* 0x002fe200000010ff */
[--C-:B------:R-:W-:Y:S01]  /*6f90*/  FFMA2 R134, R6.F32x2.HI_LO, UR4.F32, R170.reuse.F32 ;  /* 0x0000000406867c49 */ /* 0x100fe200092000aa */
[----:B--2---:R-:W-:Y:S01]  /*6fa0*/  F2FP.BF16.F32.PACK_AB R5, R39, R38 ;  /* 0x000000262705723e */ /* 0x004fe200000010ff */
[--C-:B------:R-:W-:Y:S01]  /*6fb0*/  FFMA2 R136, R8.F32x2.HI_LO, UR4.F32, R170.reuse.F32 ;  /* 0x0000000408887c49 */ /* 0x100fe200092000aa */
[----:B---3--:R-:W-:Y:S01]  /*6fc0*/  F2FP.BF16.F32.PACK_AB R6, R41, R40 ;  /* 0x000000282906723e */ /* 0x008fe200000010ff */
[--C-:B------:R-:W-:Y:S01]  /*6fd0*/  FFMA2 R138, R10.F32x2.HI_LO, UR4.F32, R170.reuse.F32 ;  /* 0x000000040a8a7c49 */ /* 0x100fe200092000aa */
[----:B------:R-:W-:Y:S01]  /*6fe0*/  MUFU.EX2 R48, R48 ;  /* 0x0000003000307308 */ /* 0x000fe20000000800 */
[----:B------:R-:W-:-:S02]  /*6ff0*/  FFMA2 R142, R12.F32x2.HI_LO, UR4.F32, R170.F32 ;  /* 0x000000040c8e7c49 */ /* 0x000fc400092000aa */
[----:B------:R-:W-:Y:S02]  /*7000*/  IMAD.U32 R11, RZ, RZ, UR12 ;  /* 0x0000000cff0b7e24 */ /* 0x000fe4000f8e00ff */
[--C-:B------:R-:W-:Y:S01]  /*7010*/  FFMA2 R144, R14.F32x2.HI_LO, UR4.F32, R170.reuse.F32 ;  /* 0x000000040e907c49 */ /* 0x100fe200092000aa */
[----:B----4-:R-:W-:Y:S01]  /*7020*/  F2FP.BF16.F32.PACK_AB R7, R43, R42 ;  /* 0x0000002a2b07723e */ /* 0x010fe200000010ff */
[--C-:B------:R-:W-:Y:S01]  /*7030*/  FFMA2 R146, R16.F32x2.HI_LO, UR4.F32, R170.reuse.F32 ;  /* 0x0000000410927c49 */ /* 0x100fe200092000aa */
[----:B-----5:R-:W-:Y:S01]  /*7040*/  F2FP.BF16.F32.PACK_AB R8, R45, R44 ;  /* 0x0000002c2d08723e */ /* 0x020fe200000010ff */
[--C-:B------:R-:W-:Y:S01]  /*7050*/  FFMA2 R148, R18.F32x2.HI_LO, UR4.F32, R170.reuse.F32 ;  /* 0x0000000412947c49 */ /* 0x100fe200092000aa */
[----:B------:R-:W1:Y:S01]  /*7060*/  MUFU.EX2 R49, R49 ;  /* 0x0000003100317308 */ /* 0x000e620000000800 */
[--C-:B------:R-:W-:Y:S01]  /*7070*/  FFMA2 R152, R20.F32x2.HI_LO, UR4.F32, R170.reuse.F32 ;  /* 0x0000000414987c49 */ /* 0x100fe200092000aa */
[----:B------:R-:W-:Y:S01]  /*7080*/  F2FP.BF16.F32.PACK_AB R9, R47, R46 ;  /* 0x0000002e2f09723e */ /* 0x000fe200000010ff */
[----:B------:R-:W-:-:S02]  /*7090*/  FFMA2 R154, R22.F32x2.HI_LO, UR4.F32, R170.F32 ;  /* 0x00000004169a7c49 */ /* 0x000fc400092000aa */
[--C-:B------:R-:W-:Y:S02]  /*70a0*/  FFMA2 R156, R24.F32x2.HI_LO, UR4.F32, R170.reuse.F32 ;  /* 0x00000004189c7c49 */ /* 0x100fe400092000aa */
[--C-:B------:R-:W-:Y:S01]  /*70b0*/  FFMA2 R158, R26.F32x2.HI_LO, UR4.F32, R170.reuse.F32 ;  /* 0x000000041a9e7c49 */ /* 0x100fe200092000aa */
[----:B------:R-:W-:Y:S01]  /*70c0*/  MUFU.EX2 R50, R50 ;  /* 0x0000003200327308 */ /* 0x000fe20000000800 */
[--C-:B------:R-:W-:Y:S02]  /*70d0*/  FFMA2 R160, R28.F32x2.HI_LO, UR4.F32, R170.reuse.F32 ;  /* 0x000000041ca07c49 */ /* 0x100fe400092000aa */
[--C-:B------:R-:W-:Y:S02]  /*70e0*/  FFMA2 R164, R30.F32x2.HI_LO, UR4.F32, R170.reuse.F32 ;  /* 0x000000041ea47c49 */ /* 0x100fe400092000aa */
[--C-:B------:R-:W-:Y:S02]  /*70f0*/  FFMA2 R166, R32.F32x2.HI_LO, UR4.F32, R170.reuse.F32 ;  /* 0x0000000420a67c49 */ /* 0x100fe400092000aa */
[----:B------:R-:W-:Y:S01]  /*7100*/  FFMA2 R170, R34.F32x2.HI_LO, UR4.F32, R170.F32 ;  /* 0x0000000422aa7c49 */ /* 0x000fe200092000aa */
[----:B------:R-:W2:Y:S01]  /*7110*/  MUFU.EX2 R51, R51 ;  /* 0x0000003300337308 */ /* 0x000ea20000000800 */
[----:B------:R-:W-:Y:S01]  /*7120*/  R2UR UR4, R162 ;  /* 0x00000000a20472ca */ /* 0x000fe200000e0000 */
[----:B------:R3:W-:Y:S06]  /*7130*/  BAR.ARV R11, 0x40 ;  /* 0x0001000b0000751d */ /* 0x0007ec0000002000 */
[----:B------:R-:W-:Y:S01]  /*7140*/  MUFU.EX2 R68, R68 ;  /* 0x0000004400447308 */ /* 0x000fe20000000800 */
[----:B-1----:R-:W-:Y:S01]  /*7150*/  F2FP.BF16.F32.PACK_AB R10, R49, R48 ;  /* 0x00000030310a723e */ /* 0x002fe200000010ff */
[----:B------:R-:W-:-:S02]  /*7160*/  FADD2 R36, R36.F32x2.HI_LO, R44.F32x2.HI_LO ;  /* 0x0000002c2424724b */ /* 0x000fc40000000000 */
[----:B------:R-:W-:Y:S02]  /*7170*/  FADD2 R38, R38.F32x2.HI_LO, R46.F32x2.HI_LO ;  /* 0x0000002e2626724b */ /* 0x000fe40000000000 */
[----:B------:R-:W-:Y:S02]  /*7180*/  FADD2 R40, R40.F32x2.HI_LO, R48.F32x2.HI_LO ;  /* 0x000000302828724b */ /* 0x000fe40000000000 */
[----:B------:R-:W1:Y:S01]  /*7190*/  MUFU.EX2 R69, R69 ;  /* 0x0000004500457308 */ /* 0x000e620000000800 */
[----:B--2---:R-:W-:-:S07]  /*71a0*/  FADD2 R42, R42.F32x2.HI_LO, R50.F32x2.HI_LO ;  /* 0x000000322a2a724b */ /* 0x004fce0000000000 */
[----:B------:R-:W-:Y:S01]  /*71b0*/  MUFU.EX2 R70, R70 ;  /* 0x0000004600467308 */ /* 0x000fe20000000800 */
[----:B---3--:R-:W-:-:S07]  /*71c0*/  F2FP.BF16.F32.PACK_AB R11, R51, R50 ;  /* 0x00000032330b723e */ /* 0x008fce00000010ff */
[----:B------:R-:W2:Y:S01]  /*71d0*/  MUFU.EX2 R71, R71 ;  /* 0x0000004700477308 */ /* 0x000ea20000000800 */
[----:B-1----:R-:W-:Y:S01]  /*71e0*/  F2FP.BF16.F32.PACK_AB R12, R69, R68 ;  /* 0x00000044450c723e */ /* 0x002fe200000010ff */
[----:B------:R-:W-:-:S06]  /*71f0*/  FADD2 R36, R36.F32x2.HI_LO, R68.F32x2.HI_LO ;  /* 0x000000442424724b */ /* 0x000fcc0000000000 */
[----:B------:R-:W-:Y:S08]  /*7200*/  MUFU.EX2 R72, R72 ;  /* 0x0000004800487308 */ /* 0x000ff00000000800 */
[----:B------:R-:W1:Y:S01]  /*7210*/  MUFU.EX2 R73, R73 ;  /* 0x0000004900497308 */ /* 0x000e620000000800 */
[----:B--2---:R-:W-:Y:S01]  /*7220*/  F2FP.BF16.F32.PACK_AB R13, R71, R70 ;  /* 0x00000046470d723e */ /* 0x004fe200000010ff */
[----:B------:R-:W-:-:S06]  /*7230*/  FADD2 R38, R38.F32x2.HI_LO, R70.F32x2.HI_LO ;  /* 0x000000462626724b */ /* 0x000fcc0000000000 */
[----:B------:R-:W-:Y:S08]  /*7240*/  MUFU.EX2 R74, R74 ;  /* 0x0000004a004a7308 */ /* 0x000ff00000000800 */
        /* <DEDUP_REMOVED lines=22> */
[----:B------:R-:W-:-:S03]  /*73b0*/  FADD2 R42, R42.F32x2.HI_LO, R82.F32x2.HI_LO ;  /* 0x000000522a2a724b */ /* 0x000fc60000000000 */
[----:B------:R2:W-:Y:S03]  /*73c0*/  STTM.x16 tmem[UR6], R4 ;  /* 0x00000004000079ed */ /* 0x0005e60008240006 */
[----:B------:R-:W-:Y:S08]  /*73d0*/  MUFU.EX2 R86, R86 ;  /* 0x0000005600567308 */ /* 0x000ff00000000800 */
[----:B------:R-:W3:Y:S01]  /*73e0*/  MUFU.EX2 R87, R87 ;  /* 0x0000005700577308 */ /* 0x000ee20000000800 */
[----:B-1----:R-:W-:Y:S01]  /*73f0*/  F2FP.BF16.F32.PACK_AB R20, R85, R84 ;  /* 0x000000545514723e */ /* 0x002fe200000010ff */
[----:B------:R-:W-:-:S06]  /*7400*/  FADD2 R36, R36.F32x2.HI_LO, R84.F32x2.HI_LO ;  /* 0x000000542424724b */ /* 0x000fcc0000000000 */
[----:B------:R-:W-:Y:S08]  /*7410*/  MUFU.EX2 R88, R88 ;  /* 0x0000005800587308 */ /* 0x000ff00000000800 */
[----:B------:R-:W1:Y:S01]  /*7420*/  MUFU.EX2 R89, R89 ;  /* 0x0000005900597308 */ /* 0x000e620000000800 */
[----:B---3--:R-:W-:Y:S01]  /*7430*/  F2FP.BF16.F32.PACK_AB R21, R87, R86 ;  /* 0x000000565715723e */ /* 0x008fe200000010ff */
[----:B------:R-:W-:-:S06]  /*7440*/  FADD2 R38, R38.F32x2.HI_LO, R86.F32x2.HI_LO ;  /* 0x000000562626724b */ /* 0x000fcc0000000000 */
        /* <DEDUP_REMOVED lines=53> */
[----:B------:R-:W2:Y:S01]  /*77a0*/  MUFU.EX2 R101, R101 ;  /* 0x0000006500657308 */ /* 0x000ea20000000800 */
[----:B---3--:R-:W-:Y:S01]  /*77b0*/  F2FP.BF16.F32.PACK_AB R35, R67, R66 ;  /* 0x000000424323723e */ /* 0x008fe200000010ff */
[----:B------:R-:W-:-:S03]  /*77c0*/  FADD2 R42, R42.F32x2.HI_LO, R66.F32x2.HI_LO ;  /* 0x000000422a2a724b */ /* 0x000fc60000000000 */
[----:B------:R1:W-:Y:S01]  /*77d0*/  STTM.x16 tmem[UR4], R20 ;  /* 0x00000014000079ed */ /* 0x0003e20008240004 */
[----:B------:R-:W-:Y:S02]  /*77e0*/  R2UR UR4, R151 ;  /* 0x00000000970472ca */ /* 0x000fe400000e0000 */
[----:B------:R-:W-:Y:S08]  /*77f0*/  MUFU.EX2 R102, R102 ;  /* 0x0000006600667308 */ /* 0x000ff00000000800 */
[----:B------:R-:W3:Y:S01]  /*7800*/  MUFU.EX2 R103, R103 ;  /* 0x0000006700677308 */ /* 0x000ee20000000800 */
[----:B--2---:R-:W-:Y:S01]  /*7810*/  F2FP.BF16.F32.PACK_AB R12, R101, R100 ;  /* 0x00000064650c723e */ /* 0x004fe200000010ff */
[----:B------:R-:W-:-:S06]  /*7820*/  FADD2 R36, R36.F32x2.HI_LO, R100.F32x2.HI_LO ;  /* 0x000000642424724b */ /* 0x000fcc0000000000 */
[----:B------:R-:W-:Y:S08]  /*7830*/  MUFU.EX2 R104, R104 ;  /* 0x0000006800687308 */ /* 0x000ff00000000800 */
[----:B------:R-:W2:Y:S01]  /*7840*/  MUFU.EX2 R105, R105 ;  /* 0x0000006900697308 */ /* 0x000ea20000000800 */
[----:B---3--:R-:W-:Y:S01]  /*7850*/  F2FP.BF16.F32.PACK_AB R13, R103, R102 ;  /* 0x00000066670d723e */ /* 0x008fe200000010ff */
[----:B------:R-:W-:-:S06]  /*7860*/  FADD2 R38, R38.F32x2.HI_LO, R102.F32x2.HI_LO ;  /* 0x000000662626724b */ /* 0x000fcc0000000000 */
[----:B------:R-:W-:Y:S08]  /*7870*/  MUFU.EX2 R106, R106 ;  /* 0x0000006a006a7308 */ /* 0x000ff00000000800 */
[----:B------:R-:W3:Y:S01]  /*7880*/  MUFU.EX2 R107, R107 ;  /* 0x0000006b006b7308 */ /* 0x000ee20000000800 */
[----:B--2---:R-:W-:Y:S01]  /*7890*/  F2FP.BF16.F32.PACK_AB R14, R105, R104 ;  /* 0x00000068690e723e */ /* 0x004fe200000010ff */
[----:B------:R-:W-:-:S06]  /*78a0*/  FADD2 R40, R40.F32x2.HI_LO, R104.F32x2.HI_LO ;  /* 0x000000682828724b */ /* 0x000fcc0000000000 */
[----:B------:R-:W-:Y:S01]  /*78b0*/  MUFU.EX2 R108, R108 ;  /* 0x0000006c006c7308 */ /* 0x000fe20000000800 */
[----:B-1----:R-:W-:-:S07]  /*78c0*/  IMAD.MOV.U32 R28, RZ, RZ, 0x1 ;  /* 0x00000001ff1c7424 */ /* 0x002fce00078e00ff */
[----:B------:R-:W1:Y:S01]  /*78d0*/  MUFU.EX2 R109, R109 ;  /* 0x0000006d006d7308 */ /* 0x000e620000000800 */
[----:B---3--:R-:W-:Y:S01]  /*78e0*/  F2FP.BF16.F32.PACK_AB R15, R107, R106 ;  /* 0x0000006a6b0f723e */ /* 0x008fe200000010ff */
        /* <DEDUP_REMOVED lines=49> */
[----:B------:R2:W-:Y:S01]  /*7c00*/  STTM.x16 tmem[UR4], R12 ;  /* 0x0000000c000079ed */ /* 0x0005e20008240004 */
[----:B------:R-:W-:Y:S01]  /*7c10*/  R2UR UR4, R163 ;  /* 0x00000000a30472ca */ /* 0x000fe200000e0000 */
[----:B------:R-:W3:Y:S01]  /*7c20*/  FENCE.VIEW.ASYNC.T ;  /* 0x00000000000073c6 */ /* 0x000ee20000000200 */
[----:B------:R-:W-:Y:S01]  /*7c30*/  MUFU.EX2 R134, R134 ;  /* 0x0000008600867308 */ /* 0x000fe20000000800 */
[----:B---3--:R3:W-:Y:S07]  /*7c40*/  SYNCS.ARRIVE.TRANS64.RED.ART0 RZ, [UR11], R28 ;  /* 0x0000001cffff79a7 */ /* 0x0087ee000850040b */
[----:B------:R-:W4:Y:S01]  /*7c50*/  MUFU.EX2 R135, R135 ;  /* 0x0000008700877308 */ /* 0x000f220000000800 */
[----:B-1----:R-:W-:Y:S01]  /*7c60*/  F2FP.BF16.F32.PACK_AB R4, R133, R132 ;  /* 0x000000848504723e */ /* 0x002fe200000010ff */
[----:B------:R-:W-:-:S06]  /*7c70*/  FADD2 R36, R36.F32x2.HI_LO, R132.F32x2.HI_LO ;  /* 0x000000842424724b */ /* 0x000fcc0000000000 */
[----:B------:R-:W-:Y:S08]  /*7c80*/  MUFU.EX2 R136, R136 ;  /* 0x0000008800887308 */ /* 0x000ff00000000800 */
[----:B------:R-:W1:Y:S01]  /*7c90*/  MUFU.EX2 R137, R137 ;  /* 0x0000008900897308 */ /* 0x000e620000000800 */
[----:B----4-:R-:W-:Y:S01]  /*7ca0*/  F2FP.BF16.F32.PACK_AB R5, R135, R134 ;  /* 0x000000868705723e */ /* 0x010fe200000010ff */
[----:B------:R-:W-:-:S06]  /*7cb0*/  FADD2 R38, R38.F32x2.HI_LO, R134.F32x2.HI_LO ;  /* 0x000000862626724b */ /* 0x000fcc0000000000 */
[----:B------:R-:W-:Y:S08]  /*7cc0*/  MUFU.EX2 R138, R138 ;  /* 0x0000008a008a7308 */ /* 0x000ff00000000800 */
        /* <DEDUP_REMOVED lines=20> */
[----:B------:R-:W2:Y:S01]  /*7e10*/  MUFU.EX2 R153, R153 ;  /* 0x0000009900997308 */ /* 0x000ea20000000800 */
[----:B----4-:R-:W-:Y:S01]  /*7e20*/  F2FP.BF16.F32.PACK_AB R11, R149, R148 ;  /* 0x00000094950b723e */ /* 0x010fe200000010ff */
        /* <DEDUP_REMOVED lines=24> */
[----:B------:R-:W-:-:S04]  /*7fb0*/  FADD2 R38, R38.F32x2.HI_LO, R164.F32x2.HI_LO ;  /* 0x000000a42626724b */ /* 0x000fc80000000000 */
[----:B------:R-:W-:Y:S02]  /*7fc0*/  FADD2 R36, R36.F32x2.HI_LO, R38.F32x2.HI_LO ;  /* 0x000000262424724b */ /* 0x000fe40000000000 */
[----:B------:R-:W-:Y:S08]  /*7fd0*/  MUFU.EX2 R170, R170 ;  /* 0x000000aa00aa7308 */ /* 0x000ff00000000800 */
[----:B------:R-:W1:Y:S01]  /*7fe0*/  MUFU.EX2 R171, R171 ;  /* 0x000000ab00ab7308 */ /* 0x000e620000000800 */
[----:B--2---:R-:W-:Y:S01]  /*7ff0*/  F2FP.BF16.F32.PACK_AB R18, R167, R166 ;  /* 0x000000a6a712723e */ /* 0x004fe200000010ff */
[----:B------:R-:W-:Y:S01]  /*8000*/  FADD2 R40, R40.F32x2.HI_LO, R166.F32x2.HI_LO ;  /* 0x000000a62828724b */ /* 0x000fe20000000000 */
[----:B-1----:R-:W-:Y:S01]  /*8010*/  F2FP.BF16.F32.PACK_AB R19, R171, R170 ;  /* 0x000000aaab13723e */ /* 0x002fe200000010ff */
[----:B------:R-:W-:-:S03]  /*8020*/  FADD2 R42, R42.F32x2.HI_LO, R170.F32x2.HI_LO ;  /* 0x000000aa2a2a724b */ /* 0x000fc60000000000 */
[----:B------:R3:W-:Y:S01]  /*8030*/  STTM.x16 tmem[UR4], R4 ;  /* 0x00000004000079ed */ /* 0x0007e20008240004 */
[----:B------:R-:W-:Y:S01]  /*8040*/  UIADD3 UR4, UPT, UPT, UR5, 0x90, URZ ;  /* 0x0000009005047890 */ /* 0x000fe2000fffe0ff */
[----:B------:R-:W1:Y:S01]  /*8050*/  FENCE.VIEW.ASYNC.T ;  /* 0x00000000000073c6 */ /* 0x000e620000000200 */
[----:B------:R-:W-:Y:S02]  /*8060*/  FADD2 R40, R40.F32x2.HI_LO, R42.F32x2.HI_LO ;  /* 0x0000002a2828724b */ /* 0x000fe40000000000 */
[----:B------:R-:W-:Y:S01]  /*8070*/  UPRMT UR4, UR7, 0x654, UR4 ;  /* 0x0000065407047896 */ /* 0x000fe20008000004 */
[----:B-1----:R-:W-:Y:S01]  /*8080*/  NOP ;  /* 0x0000000000007918 */ /* 0x002fe20000000000 */
[----:B------:R-:W-:-:S07]  /*8090*/  FADD2 R36, R36.F32x2.HI_LO, R40.F32x2.HI_LO ;  /* 0x000000282424724b */ /* 0x000fce0000000000 */
[----:B------:R3:W-:Y:S01]  /*80a0*/  @P0 SYNCS.ARRIVE.TRANS64.RED.ART0 RZ, [UR4], R28 ;  /* 0x0000001cffff09a7 */ /* 0x0007e20008500404 */
[----:B------:R-:W1:Y:S02]  /*80b0*/  SYNCS.PHASECHK.TRANS64.TRYWAIT P0, [UR5+0xb8], RZ ;  /* 0x0000b8ffff0075a7 */ /* 0x000e640008001105 */
[----:B-1-3--:R-:W-:Y:S05]  /*80c0*/  @!P0 BRA `(.L_x_71) ;  /* 0x0000005000688947 */ /* 0x00afea0003800000 */
.L_x_144:
[----:B------:R-:W-:Y:S01]  /*80d0*/  FADD R159, R36, R37 ;  /* 0x00000025249f7221 */ /* 0x000fe20000000000 */
[----:B------:R-:W-:Y:S01]  /*80e0*/  UMOV UR8, 0x1 ;  /* 0x0000000100087882 */ /* 0x000fe20000000000 */
[----:B------:R-:W-:Y:S05]  /*80f0*/  BRA.U !UP0, `(.L_x_72) ;  /* 0x0000002108947547 */ /* 0x000fea000b800000 */
[----:B------:R-:W2:Y:S01]  /*8100*/  LDL R5, [R1+0x4] ;  /* 0x0000040001057983 */ /* 0x000ea20000100800 */
[----:B------:R-:W-:Y:S01]  /*8110*/  UIADD3 UR13, UPT, UPT, UR5, 0x90, URZ ;  /* 0x00000090050d7890 */ /* 0x000fe2000fffe0ff */
[----:B------:R-:W-:Y:S01]  /*8120*/  IMAD.MOV.U32 R161, RZ, RZ, R168 ;  /* 0x000000ffffa17224 */ /* 0x000fe200078e00a8 */
[----:B------:R-:W3:Y:S01]  /*8130*/  LDCU UR4, c[0x0][0x600] ;  /* 0x0000c000ff0477ac */ /* 0x000ee20008000800 */
[----:B------:R-:W4:Y:S01]  /*8140*/  S2R R158, SR_TID.X ;  /* 0x00000000009e7919 */ /* 0x000f220000002100 */
[----:B------:R-:W-:Y:S01]  /*8150*/  UIADD3 UR10, UPT, UPT, -UR10, URZ, URZ ;  /* 0x000000ff0a0a7290 */ /* 0x000fe2000fffe1ff */
[----:B------:R-:W-:Y:S01]  /*8160*/  UMOV UR9, 0x1 ;  /* 0x0000000100097882 */ /* 0x000fe20000000000 */
[----:B------:R-:W-:Y:S01]  /*8170*/  UMOV UR8, 0x1 ;  /* 0x0000000100087882 */ /* 0x000fe20000000000 */
[----:B------:R-:W-:Y:S01]  /*8180*/  UMOV UR14, URZ ;  /* 0x000000ff000e7c82 */ /* 0x000fe20008000000 */
[----:B----4-:R-:W-:-:S05]  /*8190*/  IMAD.SHL.U32 R158, R158, 0x4, RZ ;  /* 0x000000049e9e7824 */ /* 0x010fca00078e00ff */
[----:B------:R-:W-:Y:S02]  /*81a0*/  LOP3.LUT R158, R158, 0x1fc, RZ, 0xc0, !PT ;  /* 0x000001fc9e9e7812 */ /* 0x000fe400078ec0ff */
[----:B--2---:R-:W-:-:S13]  /*81b0*/  R2UR UR6, R5 ;  /* 0x00000000050672ca */ /* 0x004fda00000e0000 */
[----:B---3--:R-:W-:-:S12]  /*81c0*/  UPRMT UR13, UR6, 0x654, UR13 ;  /* 0x00000654060d7896 */ /* 0x008fd8000800000d */
.L_x_75:
[----:B------:R-:W-:Y:S01]  /*81d0*/  USHF.L.U32 UR6, UR9, 0x1f, URZ ;  /* 0x0000001f09067899 */ /* 0x000fe200080006ff */
[----:B------:R-:W-:-:S05]  /*81e0*/  R2UR UR7, R140 ;  /* 0x000000008c0772ca */ /* 0x000fca00000e0000 */
[----:B-1----:R-:W-:-:S04]  /*81f0*/  MOV R4, UR6 ;  /* 0x0000000600047c02 */ /* 0x002fc80008000f00 */
[----:B------:R-:W1:Y:S02]  /*8200*/  SYNCS.PHASECHK.TRANS64.TRYWAIT P0, [UR5+0x80], R4 ;  /* 0x00008004ff0075a7 */ /* 0x000e640008001105 */
[----:B-1----:R-:W-:Y:S05]  /*8210*/  @!P0 BRA `(.L_x_73) ;  /* 0x00000050002c8947 */ /* 0x002fea0003800000 */
.L_x_146:
[----:B------:R-:W2:Y:S01]  /*8220*/  LDTM.x32 R100, tmem[UR7] ;  /* 0x00000007006479ee */ /* 0x000ea200082c0000 */
[----:B------:R-:W-:Y:S01]  /*8230*/  R2UR UR6, R141 ;  /* 0x000000008d0672ca */ /* 0x000fe200000e0000 */
[----:B------:R-:W-:Y:S01]  /*8240*/  IMAD.MOV.U32 R165, RZ, RZ, 0x3d9df09d ;  /* 0x3d9df09dffa57424 */ /* 0x000fe200078e00ff */
[----:B------:R-:W-:-:S11]  /*8250*/  R2UR UR7, R150 ;  /* 0x00000000960772ca */ /* 0x000fd600000e0000 */
[----:B------:R-:W3:Y:S01]  /*8260*/  LDTM.x32 R68, tmem[UR6] ;  /* 0x00000006004479ee */ /* 0x000ee200082c0000 */
[----:B------:R-:W-:Y:S01]  /*8270*/  R2UR UR6, R151 ;  /* 0x00000000970672ca */ /* 0x000fe200000e0000 */
[----:B------:R-:W4:Y:S01]  /*8280*/  LDTM.x32 R36, tmem[UR7] ;  /* 0x00000007002479ee */ /* 0x000f2200082c0000 */
[----:B--2---:R-:W-:Y:S02]  /*8290*/  FMNMX3 R135, R161, R100, R101, !PT ;  /* 0x00000064a1877276 */ /* 0x004fe40007800065 */
[----:B------:R-:W-:Y:S02]  /*82a0*/  FMNMX R132, R102, R103, !PT ;  /* 0x0000006766847209 */ /* 0x000fe40007800000 */
[----:B------:R-:W-:-:S07]  /*82b0*/  FMNMX R133, R104, R105, !PT ;  /* 0x0000006968857209 */ /* 0x000fce0007800000 */
[----:B-1----:R-:W1:Y:S01]  /*82c0*/  LDTM.x32 R4, tmem[UR6] ;  /* 0x00000006000479ee */ /* 0x002e6200082c0000 */
[----:B------:R-:W-:Y:S02]  /*82d0*/  FMNMX R168, R106, R107, !PT ;  /* 0x0000006b6aa87209 */ /* 0x000fe40007800000 */
        /* <DEDUP_REMOVED lines=12> */
[----:B---3--:R-:W-:Y:S02]  /*83a0*/  FMNMX3 R135, R135, R68, R69, !PT ;  /* 0x0000004487877276 */ /* 0x008fe40007800045 */
        /* <DEDUP_REMOVED lines=15> */
[----:B----4-:R-:W-:-:S02]  /*84a0*/  FMNMX3 R135, R135, R36, R37, !PT ;  /* 0x0000002487877276 */ /* 0x010fc40007800025 */
        /* <DEDUP_REMOVED lines=15> */
[----:B-1----:R-:W-:Y:S02]  /*85a0*/  FMNMX3 R135, R135, R4, R5, !PT ;  /* 0x0000000487877276 */ /* 0x002fe40007800005 */
        /* <DEDUP_REMOVED lines=15> */
[----:B------:R-:W-:Y:S02]  /*86a0*/  FMNMX R132, R135, R132, !PT ;  /* 0x0000008487847209 */ /* 0x000fe40007800000 */
[----:B------:R-:W-:Y:S02]  /*86b0*/  R2UR UR6, R150 ;  /* 0x00000000960672ca */ /* 0x000fe400000e0000 */
[----:B------:R-:W-:-:S04]  /*86c0*/  FMNMX3 R168, R132, R133, R168, !PT ;  /* 0x0000008584a87276 */ /* 0x000fc800078000a8 */
[----:B------:R-:W-:-:S04]  /*86d0*/  FSETP.NEU.AND P0, PT, R168, -INF , PT ;  /* 0xff800000a800780b */ /* 0x000fc80003f0d000 */
[----:B------:R-:W-:Y:S02]  /*86e0*/  FSEL R160, R168, RZ, P0 ;  /* 0x000000ffa8a07208 */ /* 0x000fe40000000000 */
[----:B------:R-:W-:-:S03]  /*86f0*/  ELECT P0, URZ, PT ;  /* 0x0000000000ff782f */ /* 0x000fc60003800000 */
[----:B------:R-:W-:-:S04]  /*8700*/  FADD R164, -R160, R161 ;  /* 0x000000a1a0a47221 */ /* 0x000fc80000000100 */
[----:B------:R-:W-:-:S05]  /*8710*/  FMUL R164, R164, UR4 ;  /* 0x00000004a4a47c20 */ /* 0x000fca0008400000 */
[----:B------:R-:W-:Y:S02]  /*8720*/  FSETP.GE.AND P1, PT, R164, -8, PT ;  /* 0xc1000000a400780b */ /* 0x000fe40003f26000 */
[----:B------:R-:W1:Y:S02]  /*8730*/  MUFU.EX2 R164, R164 ;  /* 0x000000a400a47308 */ /* 0x000e640000000800 */
[C---:B------:R-:W-:Y:S02]  /*8740*/  FSEL R160, R161.reuse, R160, P1 ;  /* 0x000000a0a1a07208 */ /* 0x040fe40000800000 */
[----:B------:R-:W-:-:S03]  /*8750*/  FSEL R168, R161, R168, P1 ;  /* 0x000000a8a1a87208 */ /* 0x000fc60000800000 */
[----:B------:R-:W-:-:S04]  /*8760*/  FFMA R160, -R160, UR4, RZ ;  /* 0x00000004a0a07c23 */ /* 0x000fc800080001ff */
[--C-:B------:R-:W-:Y:S02]  /*8770*/  FFMA2 R136, R104.F32x2.HI_LO, UR4.F32, R160.reuse.F32 ;  /* 0x0000000468887c49 */ /* 0x100fe400092000a0 */
[--C-:B------:R-:W-:Y:S02]  /*8780*/  FFMA2 R104, R114.F32x2.HI_LO, UR4.F32, R160.reuse.F32 ;  /* 0x0000000472687c49 */ /* 0x100fe400092000a0 */
[--C-:B------:R-:W-:Y:S02]  /*8790*/  FFMA2 R138, R106.F32x2.HI_LO, UR4.F32, R160.reuse.F32 ;  /* 0x000000046a8a7c49 */ /* 0x100fe400092000a0 */
[--C-:B------:R-:W-:Y:S01]  /*87a0*/  FFMA2 R106, R112.F32x2.HI_LO, UR4.F32, R160.reuse.F32 ;  /* 0x00000004706a7c49 */ /* 0x100fe200092000a0 */
[----:B------:R-:W-:Y:S01]  /*87b0*/  FMNMX R104, R104, -127, !PT ;  /* 0xc2fe000068687809 */ /* 0x000fe20007800000 */
[--C-:B------:R-:W-:Y:S01]  /*87c0*/  FFMA2 R134, R102.F32x2.HI_LO, UR4.F32, R160.reuse.F32 ;  /* 0x0000000466867c49 */ /* 0x100fe200092000a0 */
[----:B------:R-:W-:Y:S01]  /*87d0*/  FMNMX R105, R105, -127, !PT ;  /* 0xc2fe000069697809 */ /* 0x000fe20007800000 */
[--C-:B------:R-:W-:Y:S01]  /*87e0*/  FFMA2 R102, R128.F32x2.HI_LO, UR4.F32, R160.reuse.F32 ;  /* 0x0000000480667c49 */ /* 0x100fe200092000a0 */
[----:B------:R-:W-:Y:S01]  /*87f0*/  FMNMX R106, R106, -127, !PT ;  /* 0xc2fe00006a6a7809 */ /* 0x000fe20007800000 */
[--C-:B------:R-:W-:Y:S01]  /*8800*/  FFMA2 R132, R100.F32x2.HI_LO, UR4.F32, R160.reuse.F32 ;  /* 0x0000000464847c49 */ /* 0x100fe200092000a0 */
[----:B------:R-:W-:Y:S01]  /*8810*/  FMNMX R107, R107, -127, !PT ;  /* 0xc2fe00006b6b7809 */ /* 0x000fe20007800000 */
[----:B------:R-:W-:Y:S01]  /*8820*/  FADD2.RM R146, R104.F32x2.HI_LO, 12582912 ;  /* 0x4b4000006892744b */ /* 0x000fe20000204000 */
[----:B------:R-:W-:Y:S01]  /*8830*/  FMNMX R102, R102, -127, !PT ;  /* 0xc2fe000066667809 */ /* 0x000fe20007800000 */
[----:B------:R-:W-:Y:S01]  /*8840*/  FFMA2 R142, R108.F32x2.HI_LO, UR4.F32, R160.F32 ;  /* 0x000000046c8e7c49 */ /* 0x000fe200092000a0 */
[----:B------:R-:W-:Y:S01]  /*8850*/  FMNMX R103, R103, -127, !PT ;  /* 0xc2fe000067677809 */ /* 0x000fe20007800000 */
[----:B------:R-:W-:Y:S01]  /*8860*/  FADD2.RM R148, R106.F32x2.HI_LO, 12582912 ;  /* 0x4b4000006a94744b */ /* 0x000fe20000204000 */
[----:B------:R-:W-:Y:S01]  /*8870*/  MUFU.EX2 R132, R132 ;  /* 0x0000008400847308 */ /* 0x000fe20000000800 */
[----:B------:R-:W-:Y:S01]  /*8880*/  FADD2 R100, R146.F32x2.HI_LO, -12582912 ;  /* 0xcb4000009264744b */ /* 0x000fe20000200000 */
[----:B-1----:R-:W-:Y:S01]  /*8890*/  FSEL R164, R164, 1, !P1 ;  /* 0x3f800000a4a47808 */ /* 0x002fe20004800000 */
[----:B------:R-:W-:-:S02]  /*88a0*/  FADD2.RM R128, R102.F32x2.HI_LO, 12582912 ;  /* 0x4b4000006680744b */ /* 0x000fc40000204000 */
[----:B------:R-:W-:Y:S02]  /*88b0*/  FADD2 R108, R148.F32x2.HI_LO, -12582912 ;  /* 0xcb400000946c744b */ /* 0x000fe40000200000 */
[----:B------:R-:W-:Y:S01]  /*88c0*/  FADD2 R104, R104.F32x2.HI_LO, -R100.F32x2.HI_LO ;  /* 0x800000646868724b */ /* 0x000fe20000000000 */
[----:B------:R-:W-:Y:S01]  /*88d0*/  MUFU.EX2 R133, R133 ;  /* 0x0000008500857308 */ /* 0x000fe20000000800 */
[----:B------:R-:W-:Y:S01]  /*88e0*/  FADD2 R100, R128.F32x2.HI_LO, -12582912 ;  /* 0xcb4000008064744b */ /* 0x000fe20000200000 */
[----:B------:R1:W-:Y:S01]  /*88f0*/  STS [R158+UR5+0xfc], R164 ;  /* 0x0000fca49e007988 */ /* 0x0003e20008000805 */
[----:B------:R-:W-:Y:S02]  /*8900*/  FADD2 R106, R106.F32x2.HI_LO, -R108.F32x2.HI_LO ;  /* 0x8000006c6a6a724b */ /* 0x000fe40000000000 */
[----:B------:R-:W-:Y:S02]  /*8910*/  FADD2 R102, R102.F32x2.HI_LO, -R100.F32x2.HI_LO ;  /* 0x800000646666724b */ /* 0x000fe40000000000 */
[----:B------:R-:W-:Y:S01]  /*8920*/  FFMA2 R100, R106.F32x2.HI_LO, R165.F32, 0.22756439447402954102 ;  /* 0x3e6906a46a647449 */ /* 0x000fe200012000a5 */
[----:B------:R-:W-:Y:S01]  /*8930*/  MUFU.EX2 R134, R134 ;  /* 0x0000008600867308 */ /* 0x000fe20000000800 */
[----:B------:R-:W-:-:S02]  /*8940*/  FFMA2 R108, R130.F32x2.HI_LO, UR4.F32, R160.F32 ;  /* 0x00000004826c7c49 */ /* 0x000fc400092000a0 */
[-C--:B------:R-:W-:Y:S02]  /*8950*/  FFMA2 R100, R100.F32x2.HI_LO, R106.reuse.F32x2.HI_LO, 0.69514614343643188477 ;  /* 0x3f31f51964647449 */ /* 0x080fe4000020006a */
[--C-:B------:R-:W-:Y:S01]  /*8960*/  FFMA2 R144, R110.F32x2.HI_LO, UR4.F32, R160.reuse.F32 ;  /* 0x000000046e907c49 */ /* 0x100fe200092000a0 */
[----:B------:R-:W-:Y:S01]  /*8970*/  FMNMX R108, R108, -127, !PT ;  /* 0xc2fe00006c6c7809 */ /* 0x000fe20007800000 */
[----:B------:R-:W-:Y:S01]  /*8980*/  FFMA2 R106, R100.F32x2.HI_LO, R106.F32x2.HI_LO, 1 ;  /* 0x3f800000646a7449 */ /* 0x000fe2000020006a */
[----:B------:R-:W-:Y:S01]  /*8990*/  FMNMX R109, R109, -127, !PT ;  /* 0xc2fe00006d6d7809 */ /* 0x000fe20007800000 */
[----:B------:R-:W-:Y:S01]  /*89a0*/  FFMA2 R100, R104.F32x2.HI_LO, R165.F32, 0.22756439447402954102 ;  /* 0x3e6906a468647449 */ /* 0x000fe200012000a5 */
[----:B------:R-:W-:Y:S01]  /*89b0*/  MUFU.EX2 R135, R135 ;  /* 0x0000008700877308 */ /* 0x000fe20000000800 */
[----:B------:R-:W-:Y:S02]  /*89c0*/  FFMA2 R116, R116.F32x2.HI_LO, UR4.F32, R160.F32 ;  /* 0x0000000474747c49 */ /* 0x000fe400092000a0 */
[----:B------:R-:W-:-:S02]  /*89d0*/  IMAD R148, R148, 0x800000, R106 ;  /* 0x0080000094947824 */ /* 0x000fc400078e026a */
[-C--:B------:R-:W-:Y:S02]  /*89e0*/  FFMA2 R100, R100.F32x2.HI_LO, R104.reuse.F32x2.HI_LO, 0.69514614343643188477 ;  /* 0x3f31f51964647449 */ /* 0x080fe40000200068 */
[----:B------:R-:W-:Y:S02]  /*89f0*/  IMAD R149, R149, 0x800000, R107 ;  /* 0x0080000095957824 */ /* 0x000fe400078e026b */
[--C-:B------:R-:W-:Y:S02]  /*8a00*/  FFMA2 R118, R118.F32x2.HI_LO, UR4.F32, R160.reuse.F32 ;  /* 0x0000000476767c49 */ /* 0x100fe400092000a0 */
[----:B------:R-:W-:Y:S01]  /*8a10*/  FFMA2 R104, R100.F32x2.HI_LO, R104.F32x2.HI_LO, 1 ;  /* 0x3f80000064687449 */ /* 0x000fe20000200068 */
[----:B------:R-:W-:Y:S01]  /*8a20*/  MUFU.EX2 R136, R136 ;  /* 0x0000008800887308 */ /* 0x000fe20000000800 */
[----:B------:R-:W-:Y:S01]  /*8a30*/  FFMA2 R100, R102.F32x2.HI_LO, R165.F32, 0.22756439447402954102 ;  /* 0x3e6906a466647449 */ /* 0x000fe200012000a5 */
[----:B------:R-:W-:Y:S01]  /*8a40*/  F2FP.BF16.F32.PACK_AB R106, R149, R148 ;  /* 0x00000094956a723e */ /* 0x000fe200000010ff */
[----:B------:R-:W-:-:S02]  /*8a50*/  FFMA2 R120, R120.F32x2.HI_LO, UR4.F32, R160.F32 ;  /* 0x0000000478787c49 */ /* 0x000fc400092000a0 */
[----:B------:R-:W-:Y:S02]  /*8a60*/  IMAD R146, R146, 0x800000, R104 ;  /* 0x0080000092927824 */ /* 0x000fe400078e0268 */
[-C--:B------:R-:W-:Y:S02]  /*8a70*/  FFMA2 R100, R100.F32x2.HI_LO, R102.reuse.F32x2.HI_LO, 0.69514614343643188477 ;  /* 0x3f31f51964647449 */ /* 0x080fe40000200066 */
[----:B------:R-:W-:Y:S02]  /*8a80*/  IMAD R147, R147, 0x800000, R105 ;  /* 0x0080000093937824 */ /* 0x000fe400078e0269 */
[--C-:B------:R-:W-:Y:S01]  /*8a90*/  FFMA2 R122, R122.F32x2.HI_LO, UR4.F32, R160.reuse.F32 ;  /* 0x000000047a7a7c49 */ /* 0x100fe200092000a0 */
[----:B------:R-:W2:Y:S01]  /*8aa0*/  MUFU.EX2 R137, R137 ;  /* 0x0000008900897308 */ /* 0x000ea20000000800 */
[----:B------:R-:W-:Y:S02]  /*8ab0*/  FFMA2 R102, R100.F32x2.HI_LO, R102.F32x2.HI_LO, 1 ;  /* 0x3f80000064667449 */ /* 0x000fe40000200066 */
[----:B------:R-:W-:Y:S01]  /*8ac0*/  FADD2.RM R100, R108.F32x2.HI_LO, 12582912 ;  /* 0x4b4000006c64744b */ /* 0x000fe20000204000 */
[----:B------:R-:W-:Y:S01]  /*8ad0*/  F2FP.BF16.F32.PACK_AB R107, R147, R146 ;  /* 0x00000092936b723e */ /* 0x000fe200000010ff */
[----:B------:R-:W-:-:S02]  /*8ae0*/  FFMA2 R124, R124.F32x2.HI_LO, UR4.F32, R160.F32 ;  /* 0x000000047c7c7c49 */ /* 0x000fc400092000a0 */
[----:B------:R-:W-:Y:S02]  /*8af0*/  IMAD R128, R128, 0x800000, R102 ;  /* 0x0080000080807824 */ /* 0x000fe400078e0266 */
[----:B------:R-:W-:Y:S01]  /*8b00*/  FADD2 R110, R100.F32x2.HI_LO, -12582912 ;  /* 0xcb400000646e744b */ /* 0x000fe20000200000 */
[----:B------:R-:W-:Y:S01]  /*8b10*/  MUFU.EX2 R138, R138 ;  /* 0x0000008a008a7308 */ /* 0x000fe20000000800 */
[----:B------:R-:W-:Y:S02]  /*8b20*/  FFMA2 R130, R126.F32x2.HI_LO, UR4.F32, R160.F32 ;  /* 0x000000047e827c49 */ /* 0x000fe400092000a0 */
[----:B------:R-:W-:Y:S02]  /*8b30*/  IMAD R129, R129, 0x800000, R103 ;  /* 0x0080000081817824 */ /* 0x000fe400078e0267 */
[----:B------:R-:W-:Y:S02]  /*8b40*/  FADD2 R108, R108.F32x2.HI_LO, -R110.F32x2.HI_LO ;  /* 0x8000006e6c6c724b */ /* 0x000fe40000000000 */
[----:B------:R-:W-:-:S02]  /*8b50*/  FFMA2 R154, R70.F32x2.HI_LO, UR4.F32, R160.F32 ;  /* 0x00000004469a7c49 */ /* 0x000fc400092000a0 */
[----:B------:R-:W-:Y:S01]  /*8b60*/  FFMA2 R110, R108.F32x2.HI_LO, R165.F32, 0.22756439447402954102 ;  /* 0x3e6906a46c6e7449 */ /* 0x000fe200012000a5 */
[----:B------:R-:W3:Y:S01]  /*8b70*/  MUFU.EX2 R139, R139 ;  /* 0x0000008b008b7308 */ /* 0x000ee20000000800 */
[--C-:B------:R-:W-:Y:S01]  /*8b80*/  FFMA2 R70, R74.F32x2.HI_LO, UR4.F32, R160.reuse.F32 ;  /* 0x000000044a467c49 */ /* 0x100fe200092000a0 */
[----:B--2---:R-:W-:Y:S01]  /*8b90*/  F2FP.BF16.F32.PACK_AB R102, R137, R136 ;  /* 0x000000888966723e */ /* 0x004fe200000010ff */
[----:B------:R-:W-:Y:S01]  /*8ba0*/  FFMA2 R110, R110.F32x2.HI_LO, R108.F32x2.HI_LO, 0.69514614343643188477 ;  /* 0x3f31f5196e6e7449 */ /* 0x000fe2000020006c */
[----:B------:R-:W-:Y:S01]  /*8bb0*/  F2FP.BF16.F32.PACK_AB R114, R129, R128 ;  /* 0x000000808172723e */ /* 0x000fe200000010ff */
[----:B------:R-:W-:Y:S02]  /*8bc0*/  FFMA2 R74, R80.F32x2.HI_LO, UR4.F32, R160.F32 ;  /* 0x00000004504a7c49 */ /* 0x000fe400092000a0 */
[----:B------:R-:W-:Y:S01]  /*8bd0*/  FFMA2 R108, R110.F32x2.HI_LO, R108.F32x2.HI_LO, 1 ;  /* 0x3f8000006e6c7449 */ /* 0x000fe2000020006c */
[----:B------:R-:W-:Y:S01]  /*8be0*/  MUFU.EX2 R142, R142 ;  /* 0x0000008e008e7308 */ /* 0x000fe20000000800 */
[----:B------:R-:W-:-:S02]  /*8bf0*/  IMAD.U32 R110, RZ, RZ, UR12 ;  /* 0x0000000cff6e7e24 */ /* 0x000fc4000f8e00ff */
[----:B------:R-:W-:Y:S02]  /*8c00*/  FFMA2 R156, R72.F32x2.HI_LO, UR4.F32, R160.F32 ;  /* 0x00000004489c7c49 */ /* 0x000fe400092000a0 */
[----:B------:R-:W-:Y:S01]  /*8c10*/  IMAD R126, R100, 0x800000, R108 ;  /* 0x00800000647e7824 */ /* 0x000fe200078e026c */
[----:B------:R-:W-:Y:S01]  /*8c20*/  F2FP.BF16.F32.PACK_AB R100, R133, R132 ;  /* 0x000000848564723e */ /* 0x000fe200000010ff */
[----:B------:R-:W-:Y:S01]  /*8c30*/  IMAD R127, R101, 0x800000, R109 ;  /* 0x00800000657f7824 */ /* 0x000fe200078e026d */
[----:B------:R-:W-:Y:S01]  /*8c40*/  F2FP.BF16.F32.PACK_AB R101, R135, R134 ;  /* 0x000000868765723e */ /* 0x000fe200000010ff */
[--C-:B------:R-:W-:Y:S01]  /*8c50*/  FFMA2 R72, R82.F32x2.HI_LO, UR4.F32, R160.reuse.F32 ;  /* 0x0000000452487c49 */ /* 0x100fe200092000a0 */
[----:B------:R-:W2:Y:S01]  /*8c60*/  MUFU.EX2 R143, R143 ;  /* 0x0000008f008f7308 */ /* 0x000ea20000000800 */
[----:B---3--:R-:W-:Y:S01]  /*8c70*/  F2FP.BF16.F32.PACK_AB R103, R139, R138 ;  /* 0x0000008a8b67723e */ /* 0x008fe200000010ff */
[--C-:B------:R-:W-:Y:S01]  /*8c80*/  FFMA2 R152, R68.F32x2.HI_LO, UR4.F32, R160.reuse.F32 ;  /* 0x0000000444987c49 */ /* 0x100fe200092000a0 */
[----:B------:R-:W-:Y:S01]  /*8c90*/  F2FP.BF16.F32.PACK_AB R115, R127, R126 ;  /* 0x0000007e7f73723e */ /* 0x000fe200000010ff */
[--C-:B------:R-:W-:Y:S01]  /*8ca0*/  FFMA2 R68, R96.F32x2.HI_LO, UR4.F32, R160.reuse.F32 ;  /* 0x0000000460447c49 */ /* 0x100fe200092000a0 */
[----:B------:R-:W-:Y:S01]  /*8cb0*/  FMNMX R74, R74, -127, !PT ;  /* 0xc2fe00004a4a7809 */ /* 0x000fe20007800000 */
[--C-:B------:R-:W-:Y:S01]  /*8cc0*/  FFMA2 R84, R84.F32x2.HI_LO, UR4.F32, R160.reuse.F32 ;  /* 0x0000000454547c49 */ /* 0x100fe200092000a0 */
[----:B------:R-:W-:Y:S01]  /*8cd0*/  FMNMX R75, R75, -127, !PT ;  /* 0xc2fe00004b4b7809 */ /* 0x000fe20007800000 */
[----:B------:R-:W-:Y:S01]  /*8ce0*/  MUFU.EX2 R144, R144 ;  /* 0x0000009000907308 */ /* 0x000fe20000000800 */
[----:B------:R-:W-:Y:S01]  /*8cf0*/  FMNMX R72, R72, -127, !PT ;  /* 0xc2fe000048487809 */ /* 0x000fe20007800000 */
[--C-:B------:R-:W-:Y:S01]  /*8d00*/  FFMA2 R86, R86.F32x2.HI_LO, UR4.F32, R160.reuse.F32 ;  /* 0x0000000456567c49 */ /* 0x100fe200092000a0 */
[----:B------:R-:W-:Y:S01]  /*8d10*/  FMNMX R73, R73, -127, !PT ;  /* 0xc2fe000049497809 */ /* 0x000fe20007800000 */
[--C-:B------:R-:W-:Y:S01]  /*8d20*/  FFMA2 R88, R88.F32x2.HI_LO, UR4.F32, R160.reuse.F32 ;  /* 0x0000000458587c49 */ /* 0x100fe200092000a0 */
[----:B------:R-:W-:Y:S01]  /*8d30*/  FMNMX R68, R68, -127, !PT ;  /* 0xc2fe000044447809 */ /* 0x000fe20007800000 */
[--C-:B------:R-:W-:Y:S01]  /*8d40*/  FFMA2 R90, R90.F32x2.HI_LO, UR4.F32, R160.reuse.F32 ;  /* 0x000000045a5a7c49 */ /* 0x100fe200092000a0 */
[----:B------:R-:W-:Y:S01]  /*8d50*/  FMNMX R69, R69, -127, !PT ;  /* 0xc2fe000045457809 */ /* 0x000fe20007800000 */
[----:B------:R-:W3:Y:S01]  /*8d60*/  MUFU.EX2 R145, R145 ;  /* 0x0000009100917308 */ /* 0x000ee20000000800 */
[----:B--2---:R-:W-:Y:S01]  /*8d70*/  F2FP.BF16.F32.PACK_AB R104, R143, R142 ;  /* 0x0000008e8f68723e */ /* 0x004fe200000010ff */
[----:B------:R-:W-:-:S02]  /*8d80*/  FFMA2 R92, R92.F32x2.HI_LO, UR4.F32, R160.F32 ;  /* 0x000000045c5c7c49 */ /* 0x000fc400092000a0 */
[----:B------:R-:W-:Y:S02]  /*8d90*/  FADD2.RM R96, R68.F32x2.HI_LO, 12582912 ;  /* 0x4b4000004460744b */ /* 0x000fe40000204000 */
[--C-:B------:R-:W-:Y:S02]  /*8da0*/  FFMA2 R52, R52.F32x2.HI_LO, UR4.F32, R160.reuse.F32 ;  /* 0x0000000434347c49 */ /* 0x100fe400092000a0 */
[----:B------:R-:W-:Y:S01]  /*8db0*/  MUFU.EX2 R116, R116 ;  /* 0x0000007400747308 */ /* 0x000fe20000000800 */
[--C-:B------:R-:W-:Y:S02]  /*8dc0*/  FFMA2 R54, R54.F32x2.HI_LO, UR4.F32, R160.reuse.F32 ;  /* 0x0000000436367c49 */ /* 0x100fe400092000a0 */
[--C-:B------:R-:W-:Y:S02]  /*8dd0*/  FFMA2 R56, R56.F32x2.HI_LO, UR4.F32, R160.reuse.F32 ;  /* 0x0000000438387c49 */ /* 0x100fe400092000a0 */
[--C-:B------:R-:W-:Y:S02]  /*8de0*/  FFMA2 R58, R58.F32x2.HI_LO, UR4.F32, R160.reuse.F32 ;  /* 0x000000043a3a7c49 */ /* 0x100fe400092000a0 */
[--C-:B------:R-:W-:Y:S01]  /*8df0*/  FFMA2 R60, R60.F32x2.HI_LO, UR4.F32, R160.reuse.F32 ;  /* 0x000000043c3c7c49 */ /* 0x100fe200092000a0 */
[----:B------:R-:W2:Y:S01]  /*8e00*/  MUFU.EX2 R117, R117 ;  /* 0x0000007500757308 */ /* 0x000ea20000000800 */
[----:B---3--:R-:W-:Y:S01]  /*8e10*/  F2FP.BF16.F32.PACK_AB R105, R145, R144 ;  /* 0x000000909169723e */ /* 0x008fe200000010ff */
[----:B------:R-:W-:-:S02]  /*8e20*/  FFMA2 R20, R20.F32x2.HI_LO, UR4.F32, R160.F32 ;  /* 0x0000000414147c49 */ /* 0x000fc400092000a0 */
[--C-:B------:R-:W-:Y:S02]  /*8e30*/  FFMA2 R22, R22.F32x2.HI_LO, UR4.F32, R160.reuse.F32 ;  /* 0x0000000416167c49 */ /* 0x100fe400092000a0 */
[--C-:B------:R-:W-:Y:S02]  /*8e40*/  FFMA2 R24, R24.F32x2.HI_LO, UR4.F32, R160.reuse.F32 ;  /* 0x0000000418187c49 */ /* 0x100fe400092000a0 */
[----:B------:R-:W-:Y:S01]  /*8e50*/  MUFU.EX2 R118, R118 ;  /* 0x0000007600767308 */ /* 0x000fe20000000800 */
[--C-:B------:R-:W-:Y:S02]  /*8e60*/  FFMA2 R26, R26.F32x2.HI_LO, UR4.F32, R160.reuse.F32 ;  /* 0x000000041a1a7c49 */ /* 0x100fe400092000a0 */
[--C-:B------:R-:W-:Y:S02]  /*8e70*/  FFMA2 R28, R28.F32x2.HI_LO, UR4.F32, R160.reuse.F32 ;  /* 0x000000041c1c7c49 */ /* 0x100fe400092000a0 */
[--C-:B------:R-:W-:Y:S02]  /*8e80*/  FFMA2 R30, R30.F32x2.HI_LO, UR4.F32, R160.reuse.F32 ;  /* 0x000000041e1e7c49 */ /* 0x100fe400092000a0 */
[--C-:B------:R-:W-:Y:S01]  /*8e90*/  FFMA2 R32, R32.F32x2.HI_LO, UR4.F32, R160.reuse.F32 ;  /* 0x0000000420207c49 */ /* 0x100fe200092000a0 */
[----:B------:R-:W3:Y:S01]  /*8ea0*/  MUFU.EX2 R119, R119 ;  /* 0x0000007700777308 */ /* 0x000ee20000000800 */
[----:B--2---:R-:W-:Y:S01]  /*8eb0*/  F2FP.BF16.F32.PACK_AB R108, R117, R116 ;  /* 0x00000074756c723e */ /* 0x004fe200000010ff */
[----:B------:R-:W-:-:S02]  /*8ec0*/  FFMA2 R34, R34.F32x2.HI_LO, UR4.F32, R160.F32 ;  /* 0x0000000422227c49 */ /* 0x000fc400092000a0 */
[----:B------:R-:W-:-:S04]  /*8ed0*/  FFMA2 R10, R10.F32x2.HI_LO, UR4.F32, R160.F32 ;  /* 0x000000040a0a7c49 */ /* 0x000fc800092000a0 */
[----:B------:R-:W-:Y:S08]  /*8ee0*/  MUFU.EX2 R120, R120 ;  /* 0x0000007800787308 */ /* 0x000ff00000000800 */
[----:B------:R-:W2:Y:S01]  /*8ef0*/  MUFU.EX2 R121, R121 ;  /* 0x0000007900797308 */ /* 0x000ea20000000800 */
[----:B------:R2:W-:Y:S06]  /*8f00*/  BAR.ARV R110, 0x40 ;  /* 0x0001006e0000751d */ /* 0x0005ec0000002000 */
[----:B---3--:R-:W-:Y:S01]  /*8f10*/  F2FP.BF16.F32.PACK_AB R109, R119, R118 ;  /* 0x00000076776d723e */ /* 0x008fe200000010ff */
[----:B------:R-:W-:Y:S08]  /*8f20*/  MUFU.EX2 R122, R122 ;  /* 0x0000007a007a7308 */ /* 0x000ff00000000800 */
[----:B------:R-:W3:Y:S08]  /*8f30*/  MUFU.EX2 R123, R123 ;  /* 0x0000007b007b7308 */ /* 0x000ef00000000800 */
[----:B------:R-:W-:Y:S01]  /*8f40*/  MUFU.EX2 R124, R124 ;  /* 0x0000007c007c7308 */ /* 0x000fe20000000800 */
[----:B--2---:R-:W-:-:S07]  /*8f50*/  F2FP.BF16.F32.PACK_AB R110, R121, R120 ;  /* 0x00000078796e723e */ /* 0x004fce00000010ff */
[----:B------:R-:W2:Y:S01]  /*8f60*/  MUFU.EX2 R125, R125 ;  /* 0x0000007d007d7308 */ /* 0x000ea20000000800 */
[----:B---3--:R-:W-:-:S07]  /*8f70*/  F2FP.BF16.F32.PACK_AB R111, R123, R122 ;  /* 0x0000007a7b6f723e */ /* 0x008fce00000010ff */
[----:B------:R-:W-:Y:S08]  /*8f80*/  MUFU.EX2 R130, R130 ;  /* 0x0000008200827308 */ /* 0x000ff00000000800 */
[----:B------:R-:W3:Y:S01]  /*8f90*/  MUFU.EX2 R131, R131 ;  /* 0x0000008300837308 */ /* 0x000ee20000000800 */
[----:B--2---:R-:W-:-:S07]  /*8fa0*/  F2FP.BF16.F32.PACK_AB R112, R125, R124 ;  /* 0x0000007c7d70723e */ /* 0x004fce00000010ff */
[----:B------:R-:W-:Y:S08]  /*8fb0*/  MUFU.EX2 R152, R152 ;  /* 0x0000009800987308 */ /* 0x000ff00000000800 */
[----:B------:R-:W-:Y:S01]  /*8fc0*/  MUFU.EX2 R153, R153 ;  /* 0x0000009900997308 */ /* 0x000fe20000000800 */
[----:B---3--:R-:W-:-:S04]  /*8fd0*/  F2FP.BF16.F32.PACK_AB R113, R131, R130 ;  /* 0x000000828371723e */ /* 0x008fc800000010ff */
[----:B------:R2:W-:Y:S01]  /*8fe0*/  STTM.x16 tmem[UR6], R100 ;  /* 0x00000064000079ed */ /* 0x0005e20008240006 */
[----:B------:R-:W-:Y:S02]  /*8ff0*/  R2UR UR6, R162 ;  /* 0x00000000a20672ca */ /* 0x000fe400000e0000 */
[----:B------:R-:W-:Y:S08]  /*9000*/  MUFU.EX2 R154, R154 ;  /* 0x0000009a009a7308 */ /* 0x000ff00000000800 */
[----:B------:R-:W-:Y:S08]  /*9010*/  MUFU.EX2 R155, R155 ;  /* 0x0000009b009b7308 */ /* 0x000ff00000000800 */
[----:B------:R-:W-:Y:S08]  /*9020*/  MUFU.EX2 R156, R156 ;  /* 0x0000009c009c7308 */ /* 0x000ff00000000800 */
[----:B------:R-:W-:Y:S08]  /*9030*/  MUFU.EX2 R157, R157 ;  /* 0x0000009d009d7308 */ /* 0x000ff00000000800 */
[----:B------:R-:W-:Y:S08]  /*9040*/  MUFU.EX2 R84, R84 ;  /* 0x0000005400547308 */ /* 0x000ff00000000800 */
[----:B------:R-:W-:Y:S08]  /*9050*/  MUFU.EX2 R85, R85 ;  /* 0x0000005500557308 */ /* 0x000ff00000000800 */
[----:B------:R-:W-:Y:S01]  /*9060*/  MUFU.EX2 R86, R86 ;  /* 0x0000005600567308 */ /* 0x000fe20000000800 */
[----:B--2---:R-:W-:-:S02]  /*9070*/  FADD2.RM R108, R74.F32x2.HI_LO, 12582912 ;  /* 0x4b4000004a6c744b */ /* 0x004fc40000204000 */
[----:B------:R-:W-:Y:S02]  /*9080*/  FADD2.RM R106, R72.F32x2.HI_LO, 12582912 ;  /* 0x4b400000486a744b */ /* 0x000fe40000204000 */
[----:B------:R-:W-:-:S03]  /*9090*/  FFMA2 R102, R76.F32x2.HI_LO, UR4.F32, R160.F32 ;  /* 0x000000044c667c49 */ /* 0x000fc600092000a0 */
[----:B------:R-:W-:Y:S01]  /*90a0*/  MUFU.EX2 R100, R70 ;  /* 0x0000004600647308 */ /* 0x000fe20000000800 */
[--C-:B------:R-:W-:Y:S02]  /*90b0*/  FFMA2 R76, R98.F32x2.HI_LO, UR4.F32, R160.reuse.F32 ;  /* 0x00000004624c7c49 */ /* 0x100fe400092000a0 */
[--C-:B------:R-:W-:Y:S02]  /*90c0*/  FFMA2 R104, R78.F32x2.HI_LO, UR4.F32, R160.reuse.F32 ;  /* 0x000000044e687c49 */ /* 0x100fe400092000a0 */
[--C-:B------:R-:W-:Y:S01]  /*90d0*/  FFMA2 R98, R94.F32x2.HI_LO, UR4.F32, R160.reuse.F32 ;  /* 0x000000045e627c49 */ /* 0x100fe200092000a0 */
[----:B------:R-:W-:Y:S01]  /*90e0*/  FMNMX R76, R76, -127, !PT ;  /* 0xc2fe00004c4c7809 */ /* 0x000fe20007800000 */
[--C-:B------:R-:W-:Y:S01]  /*90f0*/  FFMA2 R110, R36.F32x2.HI_LO, UR4.F32, R160.reuse.F32 ;  /* 0x00000004246e7c49 */ /* 0x100fe200092000a0 */
[----:B------:R2:W-:Y:S01]  /*9100*/  MUFU.EX2 R101, R71 ;  /* 0x0000004700657308 */ /* 0x0005e20000000800 */
[----:B------:R-:W-:Y:S01]  /*9110*/  FMNMX R77, R77, -127, !PT ;  /* 0xc2fe00004d4d7809 */ /* 0x000fe20007800000 */
[----:B------:R-:W-:-:S02]  /*9120*/  FFMA2 R36, R42.F32x2.HI_LO, UR4.F32, R160.F32 ;  /* 0x000000042a247c49 */ /* 0x000fc400092000a0 */
[--C-:B------:R-:W-:Y:S02]  /*9130*/  FFMA2 R42, R48.F32x2.HI_LO, UR4.F32, R160.reuse.F32 ;  /* 0x00000004302a7c49 */ /* 0x100fe400092000a0 */
[--C-:B------:R-:W-:Y:S02]  /*9140*/  FFMA2 R114, R40.F32x2.HI_LO, UR4.F32, R160.reuse.F32 ;  /* 0x0000000428727c49 */ /* 0x100fe400092000a0 */
[----:B------:R-:W-:Y:S01]  /*9150*/  MUFU.EX2 R102, R102 ;  /* 0x0000006600667308 */ /* 0x000fe20000000800 */
[----:B------:R-:W-:Y:S01]  /*9160*/  FMNMX R42, R42, -127, !PT ;  /* 0xc2fe00002a2a7809 */ /* 0x000fe20007800000 */
[--C-:B------:R-:W-:Y:S01]  /*9170*/  FFMA2 R40, R50.F32x2.HI_LO, UR4.F32, R160.reuse.F32 ;  /* 0x0000000432287c49 */ /* 0x100fe200092000a0 */
[----:B------:R-:W-:Y:S01]  /*9180*/  FMNMX R43, R43, -127, !PT ;  /* 0xc2fe00002b2b7809 */ /* 0x000fe20007800000 */
[--C-:B------:R-:W-:Y:S02]  /*9190*/  FFMA2 R112, R38.F32x2.HI_LO, UR4.F32, R160.reuse.F32 ;  /* 0x0000000426707c49 */ /* 0x100fe400092000a0 */
[----:B------:R-:W-:Y:S01]  /*91a0*/  FFMA2 R38, R64.F32x2.HI_LO, UR4.F32, R160.F32 ;  /* 0x0000000440267c49 */ /* 0x000fe200092000a0 */
[----:B------:R-:W-:Y:S01]  /*91b0*/  FMNMX R40, R40, -127, !PT ;  /* 0xc2fe000028287809 */ /* 0x000fe20007800000 */
[----:B------:R-:W3:Y:S01]  /*91c0*/  MUFU.EX2 R103, R103 ;  /* 0x0000006700677308 */ /* 0x000ee20000000800 */
[----:B--2---:R-:W-:Y:S01]  /*91d0*/  FADD2 R70, R108.F32x2.HI_LO, -12582912 ;  /* 0xcb4000006c46744b */ /* 0x004fe20000200000 */
[----:B------:R-:W-:-:S02]  /*91e0*/  FMNMX R41, R41, -127, !PT ;  /* 0xc2fe000029297809 */ /* 0x000fc40007800000 */
[----:B------:R-:W-:Y:S01]  /*91f0*/  FMNMX R38, R38, -127, !PT ;  /* 0xc2fe000026267809 */ /* 0x000fe20007800000 */
[----:B------:R-:W-:Y:S01]  /*9200*/  FADD2 R74, R74.F32x2.HI_LO, -R70.F32x2.HI_LO ;  /* 0x800000464a4a724b */ /* 0x000fe20000000000 */
[----:B------:R-:W-:Y:S01]  /*9210*/  FMNMX R39, R39, -127, !PT ;  /* 0xc2fe000027277809 */ /* 0x000fe20007800000 */
[----:B------:R-:W-:Y:S01]  /*9220*/  FADD2 R70, R106.F32x2.HI_LO, -12582912 ;  /* 0xcb4000006a46744b */ /* 0x000fe20000200000 */
[----:B------:R-:W-:Y:S03]  /*9230*/  MUFU.EX2 R104, R104 ;  /* 0x0000006800687308 */ /* 0x000fe60000000800 */
[----:B------:R-:W-:Y:S02]  /*9240*/  FADD2 R72, R72.F32x2.HI_LO, -R70.F32x2.HI_LO ;  /* 0x800000464848724b */ /* 0x000fe40000000000 */
[----:B------:R-:W-:Y:S02]  /*9250*/  FADD2 R70, R96.F32x2.HI_LO, -12582912 ;  /* 0xcb4000006046744b */ /* 0x000fe40000200000 */
[----:B------:R-:W-:Y:S01]  /*9260*/  FADD2.RM R64, R38.F32x2.HI_LO, 12582912 ;  /* 0x4b4000002640744b */ /* 0x000fe20000204000 */
[----:B------:R-:W2:Y:S01]  /*9270*/  MUFU.EX2 R105, R105 ;  /* 0x0000006900697308 */ /* 0x000ea20000000800 */
[----:B------:R-:W-:-:S02]  /*9280*/  FADD2 R70, R68.F32x2.HI_LO, -R70.F32x2.HI_LO ;  /* 0x800000464446724b */ /* 0x000fc40000000000 */
[----:B------:R-:W-:-:S04]  /*9290*/  FFMA2 R68, R74.F32x2.HI_LO, R165.F32, 0.22756439447402954102 ;  /* 0x3e6906a44a447449 */ /* 0x000fc800012000a5 */
[-C--:B------:R-:W-:Y:S01]  /*92a0*/  FFMA2 R68, R68.F32x2.HI_LO, R74.reuse.F32x2.HI_LO, 0.69514614343643188477 ;  /* 0x3f31f51944447449 */ /* 0x080fe2000020004a */
[----:B------:R-:W-:Y:S03]  /*92b0*/  MUFU.EX2 R87, R87 ;  /* 0x0000005700577308 */ /* 0x000fe60000000800 */
[----:B------:R-:W-:Y:S02]  /*92c0*/  FFMA2 R74, R68.F32x2.HI_LO, R74.F32x2.HI_LO, 1 ;  /* 0x3f800000444a7449 */ /* 0x000fe4000020004a */
[----:B------:R-:W-:Y:S02]  /*92d0*/  FFMA2 R68, R72.F32x2.HI_LO, R165.F32, 0.22756439447402954102 ;  /* 0x3e6906a448447449 */ /* 0x000fe400012000a5 */
[----:B------:R-:W-:Y:S01]  /*92e0*/  IMAD R108, R108, 0x800000, R74 ;  /* 0x008000006c6c7824 */ /* 0x000fe200078e024a */
[----:B------:R-:W-:Y:S01]  /*92f0*/  MUFU.EX2 R88, R88 ;  /* 0x0000005800587308 */ /* 0x000fe20000000800 */
[----:B------:R-:W-:-:S02]  /*9300*/  FFMA2 R68, R68.F32x2.HI_LO, R72.F32x2.HI_LO, 0.69514614343643188477 ;  /* 0x3f31f51944447449 */ /* 0x000fc40000200048 */
[----:B------:R-:W-:Y:S02]  /*9310*/  IMAD R109, R109, 0x800000, R75 ;  /* 0x008000006d6d7824 */ /* 0x000fe400078e024b */
[----:B------:R-:W-:Y:S02]  /*9320*/  FFMA2 R72, R68.F32x2.HI_LO, R72.F32x2.HI_LO, 1 ;  /* 0x3f80000044487449 */ /* 0x000fe40000200048 */
[----:B------:R-:W-:Y:S01]  /*9330*/  FFMA2 R68, R70.F32x2.HI_LO, R165.F32, 0.22756439447402954102 ;  /* 0x3e6906a446447449 */ /* 0x000fe200012000a5 */
[----:B------:R-:W4:Y:S01]  /*9340*/  MUFU.EX2 R89, R89 ;  /* 0x0000005900597308 */ /* 0x000f220000000800 */
[----:B------:R-:W-:Y:S01]  /*9350*/  IMAD R106, R106, 0x800000, R72 ;  /* 0x008000006a6a7824 */ /* 0x000fe200078e0248 */
[----:B---3--:R-:W-:Y:S01]  /*9360*/  F2FP.BF16.F32.PACK_AB R72, R103, R102 ;  /* 0x000000666748723e */ /* 0x008fe200000010ff */
[----:B------:R-:W-:Y:S02]  /*9370*/  FFMA2 R68, R68.F32x2.HI_LO, R70.F32x2.HI_LO, 0.69514614343643188477 ;  /* 0x3f31f51944447449 */ /* 0x000fe40000200046 */
[----:B------:R-:W-:Y:S01]  /*9380*/  IMAD R107, R107, 0x800000, R73 ;  /* 0x008000006b6b7824 */ /* 0x000fe200078e0249 */
[----:B--2---:R-:W-:Y:S01]  /*9390*/  F2FP.BF16.F32.PACK_AB R73, R105, R104 ;  /* 0x000000686949723e */ /* 0x004fe200000010ff */
[----:B------:R-:W-:Y:S01]  /*93a0*/  FFMA2 R70, R68.F32x2.HI_LO, R70.F32x2.HI_LO, 1 ;  /* 0x3f80000044467449 */ /* 0x000fe20000200046 */
[----:B------:R-:W-:Y:S01]  /*93b0*/  MUFU.EX2 R90, R90 ;  /* 0x0000005a005a7308 */ /* 0x000fe20000000800 */
[----:B------:R-:W-:Y:S01]  /*93c0*/  FADD2.RM R68, R76.F32x2.HI_LO, 12582912 ;  /* 0x4b4000004c44744b */ /* 0x000fe20000204000 */
[----:B------:R-:W-:Y:S01]  /*93d0*/  F2FP.BF16.F32.PACK_AB R74, R109, R108 ;  /* 0x0000006c6d4a723e */ /* 0x000fe200000010ff */
[----:B------:R-:W-:Y:S01]  /*93e0*/  IMAD R96, R96, 0x800000, R70 ;  /* 0x0080000060607824 */ /* 0x000fe200078e0246 */
[----:B------:R-:W-:Y:S01]  /*93f0*/  F2FP.BF16.F32.PACK_AB R70, R157, R156 ;  /* 0x0000009c9d46723e */ /* 0x000fe200000010ff */
[----:B------:R-:W-:-:S02]  /*9400*/  FADD2 R78, R68.F32x2.HI_LO, -12582912 ;  /* 0xcb400000444e744b */ /* 0x000fc40000200000 */
[----:B------:R-:W-:Y:S01]  /*9410*/  IMAD R97, R97, 0x800000, R71 ;  /* 0x0080000061617824 */ /* 0x000fe200078e0247 */
[----:B------:R-:W-:Y:S01]  /*9420*/  F2FP.BF16.F32.PACK_AB R71, R101, R100 ;  /* 0x000000646547723e */ /* 0x000fe200000010ff */
[----:B------:R-:W2:Y:S01]  /*9430*/  MUFU.EX2 R91, R91 ;  /* 0x0000005b005b7308 */ /* 0x000ea20000000800 */
[----:B------:R-:W-:Y:S01]  /*9440*/  FADD2 R76, R76.F32x2.HI_LO, -R78.F32x2.HI_LO ;  /* 0x8000004e4c4c724b */ /* 0x000fe20000000000 */
[----:B------:R-:W-:Y:S02]  /*9450*/  F2FP.BF16.F32.PACK_AB R75, R107, R106 ;  /* 0x0000006a6b4b723e */ /* 0x000fe400000010ff */
[----:B------:R-:W-:Y:S01]  /*9460*/  F2FP.BF16.F32.PACK_AB R82, R97, R96 ;  /* 0x000000606152723e */ /* 0x000fe200000010ff */
[----:B------:R-:W-:-:S03]  /*9470*/  FFMA2 R78, R76.F32x2.HI_LO, R165.F32, 0.22756439447402954102 ;  /* 0x3e6906a44c4e7449 */ /* 0x000fc600012000a5 */
[----:B------:R-:W-:Y:S01]  /*9480*/  MUFU.EX2 R92, R92 ;  /* 0x0000005c005c7308 */ /* 0x000fe20000000800 */
[----:B------:R-:W-:-:S04]  /*9490*/  FFMA2 R78, R78.F32x2.HI_LO, R76.F32x2.HI_LO, 0.69514614343643188477 ;  /* 0x3f31f5194e4e7449 */ /* 0x000fc8000020004c */
[----:B------:R-:W-:Y:S01]  /*94a0*/  FFMA2 R76, R78.F32x2.HI_LO, R76.F32x2.HI_LO, 1 ;  /* 0x3f8000004e4c7449 */ /* 0x000fe2000020004c */
[----:B----4-:R-:W-:Y:S02]  /*94b0*/  F2FP.BF16.F32.PACK_AB R78, R89, R88 ;  /* 0x00000058594e723e */ /* 0x010fe400000010ff */
[----:B------:R-:W3:Y:S01]  /*94c0*/  MUFU.EX2 R93, R93 ;  /* 0x0000005d005d7308 */ /* 0x000ee20000000800 */
[----:B------:R-:W-:Y:S01]  /*94d0*/  IMAD R94, R68, 0x800000, R76 ;  /* 0x00800000445e7824 */ /* 0x000fe200078e024c */
[----:B------:R-:W-:Y:S01]  /*94e0*/  F2FP.BF16.F32.PACK_AB R68, R153, R152 ;  /* 0x000000989944723e */ /* 0x000fe200000010ff */
[----:B------:R-:W-:Y:S01]  /*94f0*/  IMAD R95, R69, 0x800000, R77 ;  /* 0x00800000455f7824 */ /* 0x000fe200078e024d */
[----:B------:R-:W-:Y:S02]  /*9500*/  F2FP.BF16.F32.PACK_AB R69, R155, R154 ;  /* 0x0000009a9b45723e */ /* 0x000fe400000010ff */
[----:B------:R-:W-:Y:S02]  /*9510*/  F2FP.BF16.F32.PACK_AB R76, R85, R84 ;  /* 0x00000054554c723e */ /* 0x000fe400000010ff */
[----:B------:R-:W-:Y:S01]  /*9520*/  MUFU.EX2 R98, R98 ;  /* 0x0000006200627308 */ /* 0x000fe20000000800 */
[----:B------:R-:W-:-:S02]  /*9530*/  F2FP.BF16.F32.PACK_AB R77, R87, R86 ;  /* 0x00000056574d723e */ /* 0x000fc400000010ff */
[----:B--2---:R-:W-:Y:S02]  /*9540*/  F2FP.BF16.F32.PACK_AB R79, R91, R90 ;  /* 0x0000005a5b4f723e */ /* 0x004fe400000010ff */
[----:B------:R-:W-:-:S03]  /*9550*/  F2FP.BF16.F32.PACK_AB R83, R95, R94 ;  /* 0x0000005e5f53723e */ /* 0x000fc600000010ff */
[----:B------:R-:W2:Y:S01]  /*9560*/  MUFU.EX2 R99, R99 ;  /* 0x0000006300637308 */ /* 0x000ea20000000800 */
[----:B---3--:R-:W-:-:S07]  /*9570*/  F2FP.BF16.F32.PACK_AB R80, R93, R92 ;  /* 0x0000005c5d50723e */ /* 0x008fce00000010ff */
[----:B------:R-:W-:Y:S08]  /*9580*/  MUFU.EX2 R110, R110 ;  /* 0x0000006e006e7308 */ /* 0x000ff00000000800 */
[----:B------:R-:W-:Y:S01]  /*9590*/  MUFU.EX2 R111, R111 ;  /* 0x0000006f006f7308 */ /* 0x000fe20000000800 */
[----:B--2---:R-:W-:-:S04]  /*95a0*/  F2FP.BF16.F32.PACK_AB R81, R99, R98 ;  /* 0x000000626351723e */ /* 0x004fc800000010ff */
        /* <DEDUP_REMOVED lines=21> */
[----:B------:R-:W-:-:S04]  /*9700*/  FFMA2 R82, R8.F32x2.HI_LO, UR4.F32, R160.F32 ;  /* 0x0000000408527c49 */ /* 0x000fc800092000a0 */
[----:B------:R-:W-:Y:S08]  /*9710*/  MUFU.EX2 R70, R70 ;  /* 0x0000004600467308 */ /* 0x000ff00000000800 */
[----:B------:R-:W3:Y:S01]  /*9720*/  MUFU.EX2 R71, R71 ;  /* 0x0000004700477308 */ /* 0x000ee20000000800 */
[----:B--2---:R-:W-:-:S04]  /*9730*/  FADD2 R36, R76.F32x2.HI_LO, -12582912 ;  /* 0xcb4000004c24744b */ /* 0x004fc80000200000 */
[----:B------:R-:W-:Y:S02]  /*9740*/  FADD2 R42, R42.F32x2.HI_LO, -R36.F32x2.HI_LO ;  /* 0x800000242a2a724b */ /* 0x000fe40000000000 */
[----:B------:R-:W-:Y:S01]  /*9750*/  FADD2 R36, R74.F32x2.HI_LO, -12582912 ;  /* 0xcb4000004a24744b */ /* 0x000fe20000200000 */
[----:B------:R-:W-:Y:S03]  /*9760*/  MUFU.EX2 R72, R72 ;  /* 0x0000004800487308 */ /* 0x000fe60000000800 */
[----:B------:R-:W-:Y:S02]  /*9770*/  FADD2 R40, R40.F32x2.HI_LO, -R36.F32x2.HI_LO ;  /* 0x800000242828724b */ /* 0x000fe40000000000 */
[----:B------:R-:W-:-:S03]  /*9780*/  FADD2 R36, R64.F32x2.HI_LO, -12582912 ;  /* 0xcb4000004024744b */ /* 0x000fc60000200000 */
[----:B------:R-:W2:Y:S01]  /*9790*/  MUFU.EX2 R73, R73 ;  /* 0x0000004900497308 */ /* 0x000ea20000000800 */
[----:B------:R-:W-:Y:S02]  /*97a0*/  FADD2 R38, R38.F32x2.HI_LO, -R36.F32x2.HI_LO ;  /* 0x800000242626724b */ /* 0x000fe40000000000 */
[----:B------:R-:W-:-:S04]  /*97b0*/  FFMA2 R36, R42.F32x2.HI_LO, R165.F32, 0.22756439447402954102 ;  /* 0x3e6906a42a247449 */ /* 0x000fc800012000a5 */
[-C--:B------:R-:W-:Y:S01]  /*97c0*/  FFMA2 R36, R36.F32x2.HI_LO, R42.reuse.F32x2.HI_LO, 0.69514614343643188477 ;  /* 0x3f31f51924247449 */ /* 0x080fe2000020002a */
[----:B------:R-:W4:Y:S03]  /*97d0*/  MUFU.EX2 R55, R55 ;  /* 0x0000003700377308 */ /* 0x000f260000000800 */
[----:B------:R-:W-:Y:S02]  /*97e0*/  FFMA2 R42, R36.F32x2.HI_LO, R42.F32x2.HI_LO, 1 ;  /* 0x3f800000242a7449 */ /* 0x000fe4000020002a */
[----:B------:R-:W-:Y:S02]  /*97f0*/  FFMA2 R36, R40.F32x2.HI_LO, R165.F32, 0.22756439447402954102 ;  /* 0x3e6906a428247449 */ /* 0x000fe400012000a5 */
[----:B------:R-:W-:Y:S01]  /*9800*/  IMAD R76, R76, 0x800000, R42 ;  /* 0x008000004c4c7824 */ /* 0x000fe200078e022a */
[----:B------:R-:W-:Y:S01]  /*9810*/  MUFU.EX2 R56, R56 ;  /* 0x0000003800387308 */ /* 0x000fe20000000800 */
[----:B------:R-:W-:-:S02]  /*9820*/  FFMA2 R36, R36.F32x2.HI_LO, R40.F32x2.HI_LO, 0.69514614343643188477 ;  /* 0x3f31f51924247449 */ /* 0x000fc40000200028 */
[----:B------:R-:W-:Y:S02]  /*9830*/  IMAD R77, R77, 0x800000, R43 ;  /* 0x008000004d4d7824 */ /* 0x000fe400078e022b */
[----:B------:R-:W-:Y:S02]  /*9840*/  FFMA2 R40, R36.F32x2.HI_LO, R40.F32x2.HI_LO, 1 ;  /* 0x3f80000024287449 */ /* 0x000fe40000200028 */
[----:B------:R-:W-:Y:S01]  /*9850*/  FADD2.RM R36, R44.F32x2.HI_LO, 12582912 ;  /* 0x4b4000002c24744b */ /* 0x000fe20000204000 */
[----:B------:R-:W5:Y:S01]  /*9860*/  MUFU.EX2 R57, R57 ;  /* 0x0000003900397308 */ /* 0x000f620000000800 */
[----:B------:R-:W-:Y:S01]  /*9870*/  IMAD R74, R74, 0x800000, R40 ;  /* 0x008000004a4a7824 */ /* 0x000fe200078e0228 */
[----:B---3--:R-:W-:Y:S01]  /*9880*/  F2FP.BF16.F32.PACK_AB R40, R71, R70 ;  /* 0x000000464728723e */ /* 0x008fe200000010ff */
[----:B------:R-:W-:Y:S02]  /*9890*/  FADD2 R46, R36.F32x2.HI_LO, -12582912 ;  /* 0xcb400000242e744b */ /* 0x000fe40000200000 */
[----:B------:R-:W-:Y:S01]  /*98a0*/  IMAD R75, R75, 0x800000, R41 ;  /* 0x008000004b4b7824 */ /* 0x000fe200078e0229 */
[----:B--2---:R-:W-:Y:S01]  /*98b0*/  F2FP.BF16.F32.PACK_AB R41, R73, R72 ;  /* 0x000000484929723e */ /* 0x004fe200000010ff */
[----:B------:R-:W-:Y:S01]  /*98c0*/  FADD2 R44, R44.F32x2.HI_LO, -R46.F32x2.HI_LO ;  /* 0x8000002e2c2c724b */ /* 0x000fe20000000000 */
[----:B------:R-:W-:Y:S01]  /*98d0*/  MUFU.EX2 R58, R58 ;  /* 0x0000003a003a7308 */ /* 0x000fe20000000800 */
[----:B------:R-:W-:Y:S01]  /*98e0*/  FFMA2 R46, R38.F32x2.HI_LO, R165.F32, 0.22756439447402954102 ;  /* 0x3e6906a4262e7449 */ /* 0x000fe200012000a5 */
[----:B------:R-:W-:-:S02]  /*98f0*/  F2FP.BF16.F32.PACK_AB R42, R77, R76 ;  /* 0x0000004c4d2a723e */ /* 0x000fc400000010ff */
[----:B------:R-:W-:Y:S01]  /*9900*/  F2FP.BF16.F32.PACK_AB R43, R75, R74 ;  /* 0x0000004a4b2b723e */ /* 0x000fe200000010ff */
[----:B------:R-:W-:-:S03]  /*9910*/  FFMA2 R46, R46.F32x2.HI_LO, R38.F32x2.HI_LO, 0.69514614343643188477 ;  /* 0x3f31f5192e2e7449 */ /* 0x000fc60000200026 */
[----:B------:R-:W2:Y:S01]  /*9920*/  MUFU.EX2 R59, R59 ;  /* 0x0000003b003b7308 */ /* 0x000ea20000000800 */
[----:B------:R-:W-:Y:S02]  /*9930*/  FFMA2 R38, R46.F32x2.HI_LO, R38.F32x2.HI_LO, 1 ;  /* 0x3f8000002e267449 */ /* 0x000fe40000200026 */
[----:B------:R-:W-:Y:S02]  /*9940*/  FFMA2 R46, R44.F32x2.HI_LO, R165.F32, 0.22756439447402954102 ;  /* 0x3e6906a42c2e7449 */ /* 0x000fe400012000a5 */
[----:B------:R-:W-:Y:S01]  /*9950*/  IMAD R64, R64, 0x800000, R38 ;  /* 0x0080000040407824 */ /* 0x000fe200078e0226 */
[----:B------:R-:W-:Y:S01]  /*9960*/  F2FP.BF16.F32.PACK_AB R38, R115, R114 ;  /* 0x000000727326723e */ /* 0x000fe200000010ff */
[----:B------:R-:W-:Y:S01]  /*9970*/  FFMA2 R46, R46.F32x2.HI_LO, R44.F32x2.HI_LO, 0.69514614343643188477 ;  /* 0x3f31f5192e2e7449 */ /* 0x000fe2000020002c */
[----:B------:R-:W-:Y:S01]  /*9980*/  MUFU.EX2 R60, R60 ;  /* 0x0000003c003c7308 */ /* 0x000fe20000000800 */
[----:B------:R-:W-:Y:S01]  /*9990*/  IMAD R65, R65, 0x800000, R39 ;  /* 0x0080000041417824 */ /* 0x000fe200078e0227 */
[----:B------:R-:W-:Y:S01]  /*99a0*/  F2FP.BF16.F32.PACK_AB R39, R69, R68 ;  /* 0x000000444527723e */ /* 0x000fe200000010ff */
[----:B------:R-:W-:Y:S01]  /*99b0*/  FFMA2 R62, R46.F32x2.HI_LO, R44.F32x2.HI_LO, 1 ;  /* 0x3f8000002e3e7449 */ /* 0x000fe2000020002c */
[----:B------:R-:W-:-:S02]  /*99c0*/  F2FP.BF16.F32.PACK_AB R44, R53, R52 ;  /* 0x00000034352c723e */ /* 0x000fc400000010ff */
[----:B----4-:R-:W-:Y:S01]  /*99d0*/  F2FP.BF16.F32.PACK_AB R45, R55, R54 ;  /* 0x00000036372d723e */ /* 0x010fe200000010ff */
[----:B------:R-:W-:Y:S01]  /*99e0*/  IMAD R62, R36, 0x800000, R62 ;  /* 0x00800000243e7824 */ /* 0x000fe200078e023e */
[----:B------:R-:W3:Y:S01]  /*99f0*/  MUFU.EX2 R61, R61 ;  /* 0x0000003d003d7308 */ /* 0x000ee20000000800 */
[----:B------:R-:W-:Y:S01]  /*9a00*/  IMAD R63, R37, 0x800000, R63 ;  /* 0x00800000253f7824 */ /* 0x000fe200078e023f */
[----:B------:R-:W-:Y:S02]  /*9a10*/  F2FP.BF16.F32.PACK_AB R36, R111, R110 ;  /* 0x0000006e6f24723e */ /* 0x000fe400000010ff */
[----:B------:R-:W-:Y:S02]  /*9a20*/  F2FP.BF16.F32.PACK_AB R37, R113, R112 ;  /* 0x000000707125723e */ /* 0x000fe400000010ff */
[----:B-----5:R-:W-:Y:S02]  /*9a30*/  F2FP.BF16.F32.PACK_AB R46, R57, R56 ;  /* 0x00000038392e723e */ /* 0x020fe400000010ff */
[----:B------:R-:W-:Y:S01]  /*9a40*/  MUFU.EX2 R66, R66 ;  /* 0x0000004200427308 */ /* 0x000fe20000000800 */
[----:B--2---:R-:W-:-:S02]  /*9a50*/  F2FP.BF16.F32.PACK_AB R47, R59, R58 ;  /* 0x0000003a3b2f723e */ /* 0x004fc400000010ff */
[----:B------:R-:W-:Y:S02]  /*9a60*/  F2FP.BF16.F32.PACK_AB R50, R65, R64 ;  /* 0x000000404132723e */ /* 0x000fe400000010ff */
[----:B------:R-:W-:-:S03]  /*9a70*/  F2FP.BF16.F32.PACK_AB R51, R63, R62 ;  /* 0x0000003e3f33723e */ /* 0x000fc600000010ff */
[----:B------:R-:W2:Y:S01]  /*9a80*/  MUFU.EX2 R67, R67 ;  /* 0x0000004300437308 */ /* 0x000ea20000000800 */
[----:B---3--:R-:W-:-:S07]  /*9a90*/  F2FP.BF16.F32.PACK_AB R48, R61, R60 ;  /* 0x0000003c3d30723e */ /* 0x008fce00000010ff */
[----:B------:R-:W-:Y:S08]  /*9aa0*/  MUFU.EX2 R78, R78 ;  /* 0x0000004e004e7308 */ /* 0x000ff00000000800 */
[----:B------:R-:W3:Y:S01]  /*9ab0*/  MUFU.EX2 R79, R79 ;  /* 0x0000004f004f7308 */ /* 0x000ee20000000800 */
[----:B--2---:R-:W-:-:S04]  /*9ac0*/  F2FP.BF16.F32.PACK_AB R49, R67, R66 ;  /* 0x000000424331723e */ /* 0x004fc800000010ff */
[----:B------:R2:W-:Y:S01]  /*9ad0*/  STTM.x16 tmem[UR6], R36 ;  /* 0x00000024000079ed */ /* 0x0005e20008240006 */
[----:B------:R-:W-:Y:S01]  /*9ae0*/  R2UR UR6, R163 ;  /* 0x00000000a30672ca */ /* 0x000fe200000e0000 */
[----:B------:R-:W4:Y:S01]  /*9af0*/  FENCE.VIEW.ASYNC.T ;  /* 0x00000000000073c6 */ /* 0x000f220000000200 */
[----:B------:R-:W-:Y:S08]  /*9b00*/  MUFU.EX2 R80, R80 ;  /* 0x0000005000507308 */ /* 0x000ff00000000800 */
[----:B------:R-:W5:Y:S01]  /*9b10*/  MUFU.EX2 R81, R81 ;  /* 0x0000005100517308 */ /* 0x000f620000000800 */
[----:B---3--:R-:W-:-:S07]  /*9b20*/  F2FP.BF16.F32.PACK_AB R4, R79, R78 ;  /* 0x0000004e4f04723e */ /* 0x008fce00000010ff */
[----:B------:R-:W-:Y:S08]  /*9b30*/  MUFU.EX2 R82, R82 ;  /* 0x0000005200527308 */ /* 0x000ff00000000800 */
[----:B------:R-:W3:Y:S01]  /*9b40*/  MUFU.EX2 R83, R83 ;  /* 0x0000005300537308 */ /* 0x000ee20000000800 */
[----:B-----5:R-:W-:-:S07]  /*9b50*/  F2FP.BF16.F32.PACK_AB R5, R81, R80 ;  /* 0x000000505105723e */ /* 0x020fce00000010ff */
[----:B------:R-:W-:Y:S08]  /*9b60*/  MUFU.EX2 R20, R20 ;  /* 0x0000001400147308 */ /* 0x000ff00000000800 */
[----:B------:R-:W5:Y:S01]  /*9b70*/  MUFU.EX2 R21, R21 ;  /* 0x0000001500157308 */ /* 0x000f620000000800 */
[----:B---3--:R-:W-:-:S07]  /*9b80*/  F2FP.BF16.F32.PACK_AB R6, R83, R82 ;  /* 0x000000525306723e */ /* 0x008fce00000010ff */
[----:B------:R-:W-:Y:S01]  /*9b90*/  MUFU.EX2 R22, R22 ;  /* 0x0000001600167308 */ /* 0x000fe20000000800 */
[--C-:B--2---:R-:W-:Y:S02]  /*9ba0*/  FFMA2 R38, R12.F32x2.HI_LO, UR4.F32, R160.reuse.F32 ;  /* 0x000000040c267c49 */ /* 0x104fe400092000a0 */
[----:B------:R-:W-:Y:S02]  /*9bb0*/  IMAD.MOV.U32 R46, RZ, RZ, 0x1 ;  /* 0x00000001ff2e7424 */ /* 0x000fe400078e00ff */
[--C-:B------:R-:W-:Y:S02]  /*9bc0*/  FFMA2 R40, R14.F32x2.HI_LO, UR4.F32, R160.reuse.F32 ;  /* 0x000000040e287c49 */ /* 0x100fe400092000a0 */
[--C-:B------:R-:W-:Y:S01]  /*9bd0*/  FFMA2 R42, R16.F32x2.HI_LO, UR4.F32, R160.reuse.F32 ;  /* 0x00000004102a7c49 */ /* 0x100fe200092000a0 */
[----:B----4-:R1:W-:Y:S01]  /*9be0*/  SYNCS.ARRIVE.TRANS64.RED.ART0 RZ, [UR11], R46 ;  /* 0x0000002effff79a7 */ /* 0x0103e2000850040b */
[----:B------:R-:W-:Y:S01]  /*9bf0*/  FFMA2 R44, R18.F32x2.HI_LO, UR4.F32, R160.F32 ;  /* 0x00000004122c7c49 */ /* 0x000fe200092000a0 */
[----:B------:R-:W-:Y:S01]  /*9c00*/  MUFU.EX2 R36, R10 ;  /* 0x0000000a00247308 */ /* 0x000fe20000000800 */
[----:B-----5:R-:W-:-:S07]  /*9c10*/  F2FP.BF16.F32.PACK_AB R12, R21, R20 ;  /* 0x00000014150c723e */ /* 0x020fce00000010ff */
[----:B------:R-:W2:Y:S08]  /*9c20*/  MUFU.EX2 R37, R11 ;  /* 0x0000000b00257308 */ /* 0x000eb00000000800 */
[----:B------:R-:W-:Y:S08]  /*9c30*/  MUFU.EX2 R38, R38 ;  /* 0x0000002600267308 */ /* 0x000ff00000000800 */
[----:B------:R-:W3:Y:S01]  /*9c40*/  MUFU.EX2 R39, R39 ;  /* 0x0000002700277308 */ /* 0x000ee20000000800 */
[----:B--2---:R-:W-:-:S07]  /*9c50*/  F2FP.BF16.F32.PACK_AB R7, R37, R36 ;  /* 0x000000242507723e */ /* 0x004fce00000010ff */
[----:B------:R-:W-:Y:S08]  /*9c60*/  MUFU.EX2 R40, R40 ;  /* 0x0000002800287308 */ /* 0x000ff00000000800 */
[----:B------:R-:W2:Y:S01]  /*9c70*/  MUFU.EX2 R41, R41 ;  /* 0x0000002900297308 */ /* 0x000ea20000000800 */
[----:B---3--:R-:W-:-:S07]  /*9c80*/  F2FP.BF16.F32.PACK_AB R8, R39, R38 ;  /* 0x000000262708723e */ /* 0x008fce00000010ff */
[----:B------:R-:W-:Y:S08]  /*9c90*/  MUFU.EX2 R42, R42 ;  /* 0x0000002a002a7308 */ /* 0x000ff00000000800 */
[----:B------:R-:W3:Y:S01]  /*9ca0*/  MUFU.EX2 R43, R43 ;  /* 0x0000002b002b7308 */ /* 0x000ee20000000800 */
[----:B--2---:R-:W-:-:S07]  /*9cb0*/  F2FP.BF16.F32.PACK_AB R9, R41, R40 ;  /* 0x000000282909723e */ /* 0x004fce00000010ff */
[----:B------:R-:W-:Y:S08]  /*9cc0*/  MUFU.EX2 R44, R44 ;  /* 0x0000002c002c7308 */ /* 0x000ff00000000800 */
[----:B------:R-:W2:Y:S01]  /*9cd0*/  MUFU.EX2 R45, R45 ;  /* 0x0000002d002d7308 */ /* 0x000ea20000000800 */
[----:B---3--:R-:W-:-:S07]  /*9ce0*/  F2FP.BF16.F32.PACK_AB R10, R43, R42 ;  /* 0x0000002a2b0a723e */ /* 0x008fce00000010ff */
        /* <DEDUP_REMOVED lines=19> */
[----:B--2---:R-:W-:Y:S02]  /*9e20*/  F2FP.BF16.F32.PACK_AB R18, R33, R32 ;  /* 0x000000202112723e */ /* 0x004fe400000010ff */
[----:B---3--:R-:W-:-:S04]  /*9e30*/  F2FP.BF16.F32.PACK_AB R19, R35, R34 ;  /* 0x000000222313723e */ /* 0x008fc800000010ff */
[----:B------:R1:W-:Y:S01]  /*9e40*/  STTM.x16 tmem[UR6], R4 ;  /* 0x00000004000079ed */ /* 0x0003e20008240006 */
[----:B------:R-:W-:Y:S01]  /*9e50*/  USHF.L.U32 UR6, UR8, 0x1f, URZ ;  /* 0x0000001f08067899 */ /* 0x000fe200080006ff */
[----:B------:R-:W2:Y:S02]  /*9e60*/  FENCE.VIEW.ASYNC.T ;  /* 0x00000000000073c6 */ /* 0x000ea40000000200 */
[----:B--2---:R-:W-:-:S03]  /*9e70*/  NOP ;  /* 0x0000000000007918 */ /* 0x004fc60000000000 */
[----:B------:R-:W-:Y:S01]  /*9e80*/  IMAD.U32 R47, RZ, RZ, UR6 ;  /* 0x00000006ff2f7e24 */ /* 0x000fe2000f8e00ff */
[----:B------:R1:W-:Y:S03]  /*9e90*/  @P0 SYNCS.ARRIVE.TRANS64.RED.ART0 RZ, [UR13], R46 ;  /* 0x0000002effff09a7 */ /* 0x0003e6000850040d */
[----:B------:R-:W2:Y:S02]  /*9ea0*/  SYNCS.PHASECHK.TRANS64.TRYWAIT P0, [UR5+0xb8], R47 ;  /* 0x0000b82fff0075a7 */ /* 0x000ea40008001105 */
[----:B-12---:R-:W-:Y:S05]  /*9eb0*/  @!P0 BRA `(.L_x_74) ;  /* 0x0000003400248947 */ /* 0x006fea0003800000 */
.L_x_148:
[----:B------:R-:W-:Y:S01]  /*9ec0*/  MOV R165, UR14 ;  /* 0x0000000e00a57c02 */ /* 0x000fe20008000f00 */
[----:B------:R-:W-:Y:S01]  /*9ed0*/  FMUL R164, R164, R159 ;  /* 0x0000009fa4a47220 */ /* 0x000fe20000400000 */
[----:B------:R-:W-:Y:S01]  /*9ee0*/  FADD2 R134, R134.F32x2.HI_LO, R144.F32x2.HI_LO ;  /* 0x000000908686724b */ /* 0x000fe20000000000 */
[----:B------:R-:W-:Y:S01]  /*9ef0*/  UIADD3 UR10, UPT, UPT, UR10, 0x1, URZ ;  /* 0x000000010a0a7890 */ /* 0x000fe2000fffe0ff */
[----:B------:R-:W-:Y:S01]  /*9f00*/  FADD2 R136, R136.F32x2.HI_LO, R148.F32x2.HI_LO ;  /* 0x000000948888724b */ /* 0x000fe20000000000 */
[----:B------:R-:W-:Y:S01]  /*9f10*/  MOV R161, R168 ;  /* 0x000000a800a17202 */ /* 0x000fe20000000f00 */
[----:B------:R-:W-:Y:S01]  /*9f20*/  FADD2 R164, R164.F32x2.HI_LO, R132.F32x2.HI_LO ;  /* 0x00000084a4a4724b */ /* 0x000fe20000000000 */
[----:B------:R-:W-:Y:S01]  /*9f30*/  UISETP.NE.AND UP0, UPT, UR10, URZ, UPT ;  /* 0x000000ff0a00728c */ /* 0x000fe2000bf05270 */
[----:B------:R-:W-:Y:S01]  /*9f40*/  FADD2 R138, R138.F32x2.HI_LO, R146.F32x2.HI_LO ;  /* 0x000000928a8a724b */ /* 0x000fe20000000000 */
[----:B------:R-:W-:Y:S01]  /*9f50*/  ULOP3.LUT UR8, UR8, 0x1, URZ, 0x3c, !UPT ;  /* 0x0000000108087892 */ /* 0x000fe2000f8e3cff */
[----:B------:R-:W-:Y:S01]  /*9f60*/  FADD2 R164, R164.F32x2.HI_LO, R142.F32x2.HI_LO ;  /* 0x0000008ea4a4724b */ /* 0x000fe20000000000 */
[----:B------:R-:W-:Y:S01]  /*9f70*/  ULOP3.LUT UR9, UR9, 0x1, URZ, 0x3c, !UPT ;  /* 0x0000000109097892 */ /* 0x000fe2000f8e3cff */
[----:B------:R-:W-:-:S02]  /*9f80*/  FADD2 R134, R134.F32x2.HI_LO, R118.F32x2.HI_LO ;  /* 0x000000768686724b */ /* 0x000fc40000000000 */
[----:B------:R-:W-:Y:S02]  /*9f90*/  FADD2 R136, R136.F32x2.HI_LO, R120.F32x2.HI_LO ;  /* 0x000000788888724b */ /* 0x000fe40000000000 */
[----:B------:R-:W-:Y:S02]  /*9fa0*/  FADD2 R138, R138.F32x2.HI_LO, R122.F32x2.HI_LO ;  /* 0x0000007a8a8a724b */ /* 0x000fe40000000000 */
[----:B------:R-:W-:Y:S02]  /*9fb0*/  FADD2 R164, R164.F32x2.HI_LO, R116.F32x2.HI_LO ;  /* 0x00000074a4a4724b */ /* 0x000fe40000000000 */
[----:B------:R-:W-:Y:S02]  /*9fc0*/  FADD2 R134, R134.F32x2.HI_LO, R130.F32x2.HI_LO ;  /* 0x000000828686724b */ /* 0x000fe40000000000 */
[----:B------:R-:W-:Y:S02]  /*9fd0*/  FADD2 R136, R136.F32x2.HI_LO, R128.F32x2.HI_LO ;  /* 0x000000808888724b */ /* 0x000fe40000000000 */
        /* <DEDUP_REMOVED lines=51> */
[----:B------:R-:W-:-:S04]  /*a310*/  FADD2 R134, R164.F32x2.HI_LO, R134.F32x2.HI_LO ;  /* 0x00000086a486724b */ /* 0x000fc80000000000 */
[----:B------:R-:W-:-:S04]  /*a320*/  FADD2 R134, R134.F32x2.HI_LO, R136.F32x2.HI_LO ;  /* 0x000000888686724b */ /* 0x000fc80000000000 */
[----:B------:R-:W-:Y:S01]  /*a330*/  FADD R159, R134, R135 ;  /* 0x00000087869f7221 */ /* 0x000fe20000000000 */
[----:B------:R-:W-:Y:S06]  /*a340*/  BRA.U UP0, `(.L_x_75) ;  /* 0xffffffdd00a07547 */ /* 0x000fec000b83ffff */
.L_x_72:
[----:B-1----:R-:W1:Y:S01]  /*a350*/  S2R R4, SR_TID.X ;  /* 0x0000000000047919 */ /* 0x002e620000002100 */
[----:B------:R-:W2:Y:S01]  /*a360*/  S2UR UR4, SR_CgaCtaId ;  /* 0x00000000000479c3 */ /* 0x000ea20000008800 */
[----:B------:R-:W-:Y:S01]  /*a370*/  UMOV UR5, 0x400 ;  /* 0x0000040000057882 */ /* 0x000fe20000000000 */
[----:B------:R-:W-:Y:S01]  /*a380*/  USHF.L.U32 UR8, UR8, 0x1f, URZ ;  /* 0x0000001f08087899 */ /* 0x000fe200080006ff */
[----:B------:R-:W-:-:S05]  /*a390*/  MOV R5, UR12 ;  /* 0x0000000c00057c02 */ /* 0x000fca0008000f00 */
[----:B------:R-:W-:Y:S01]  /*a3a0*/  IMAD.U32 R6, RZ, RZ, UR8 ;  /* 0x00000008ff067e24 */ /* 0x000fe2000f8e00ff */
[----:B--2---:R-:W-:Y:S01]  /*a3b0*/  ULEA UR4, UR4, UR5, 0x18 ;  /* 0x0000000504047291 */ /* 0x004fe2000f8ec0ff */
[----:B-1----:R-:W-:-:S05]  /*a3c0*/  IMAD.SHL.U32 R4, R4, 0x4, RZ ;  /* 0x0000000404047824 */ /* 0x002fca00078e00ff */
[----:B------:R-:W-:-:S05]  /*a3d0*/  LOP3.LUT R4, R4, 0x1fc, RZ, 0xc0, !PT ;  /* 0x000001fc04047812 */ /* 0x000fca00078ec0ff */
[----:B------:R1:W-:Y:S04]  /*a3e0*/  STS [R4+UR4+0xfc], R159 ;  /* 0x0000fc9f04007988 */ /* 0x0003e80008000804 */
[----:B------:R1:W-:Y:S01]  /*a3f0*/  STS [R4+UR4+0x2fc], R168 ;  /* 0x0002fca804007988 */ /* 0x0003e20008000804 */
[----:B------:R1:W-:Y:S06]  /*a400*/  BAR.ARV R5, 0x40 ;  /* 0x000100050000751d */ /* 0x0003ec0000002000 */
[----:B------:R-:W2:Y:S02]  /*a410*/  SYNCS.PHASECHK.TRANS64.TRYWAIT P0, [UR4+0xb8], R6 ;  /* 0x0000b806ff0075a7 */ /* 0x000ea40008001104 */
[----:B-12---:R-:W-:Y:S05]  /*a420*/  @!P0 BRA `(.L_x_76) ;  /* 0x0000002c00e88947 */ /* 0x006fea0003800000 */
.L_x_150:
[----:B------:R-:W-:Y:S06]  /*a430*/  BAR.ARV 0x2, 0x120 ;  /* 0x0084800000007b1d */ /* 0x000fec0000002000 */
[----:B------:R-:W-:Y:S05]  /*a440*/  BRA `(.L_x_77) ;  /* 0x0000000000347947 */ /* 0x000fea0003800000 */
.L_x_67:
[----:B------:R-:W-:Y:S05]  /*a450*/  BRA.U UP1, `(.L_x_78) ;  /* 0x00000001012c7547 */ /* 0x000fea000b800000 */
[----:B------:R-:W3:Y:S01]  /*a460*/  S2UR UR4, SR_CgaCtaId ;  /* 0x00000000000479c3 */ /* 0x000ee20000008800 */
[----:B------:R-:W-:Y:S01]  /*a470*/  UMOV UR5, 0x400 ;  /* 0x0000040000057882 */ /* 0x000fe20000000000 */
[----:B--2---:R-:W-:Y:S01]  /*a480*/  UMOV UR6, 0x20 ;  /* 0x0000002000067882 */ /* 0x004fe20000000000 */
[----:B------:R-:W-:Y:S01]  /*a490*/  ELECT P0, URZ, PT ;  /* 0x0000000000ff782f */ /* 0x000fe20003800000 */
[----:B------:R-:W-:-:S04]  /*a4a0*/  UIADD3 UR6, UPT, UPT, -UR6, 0x100000, URZ ;  /* 0x0010000006067890 */ /* 0x000fc8000fffe1ff */
[----:B------:R-:W-:Y:S02]  /*a4b0*/  USHF.L.U32 UR7, UR6, 0xb, URZ ;  /* 0x0000000b06077899 */ /* 0x000fe400080006ff */
[----:B------:R-:W-:Y:S02]  /*a4c0*/  USHF.L.U32 UR6, UR6, 0x1, URZ ;  /* 0x0000000106067899 */ /* 0x000fe400080006ff */
[----:B---3--:R-:W-:Y:S01]  /*a4d0*/  ULEA UR4, UR4, UR5, 0x18 ;  /* 0x0000000504047291 */ /* 0x008fe2000f8ec0ff */
[----:B------:R-:W2:Y:S11]  /*a4e0*/  FENCE.VIEW.ASYNC.S ;  /* 0x00000000000073c6 */ /* 0x000eb60000000000 */
[----:B--2---:R3:W2:Y:S02]  /*a4f0*/  SYNCS.EXCH.64 URZ, [UR4+0xf0], UR6 ;  /* 0x0000f00604ff75b2 */ /* 0x0046a40008000100 */
[----:B---3--:R-:W-:Y:S01]  /*a500*/  NOP ;  /* 0x0000000000007918 */ /* 0x008fe20000000000 */
.L_x_78:
[----:B------:R-:W-:Y:S01]  /*a510*/  NOP ;  /* 0x0000000000007918 */ /* 0x000fe20000000000 */
.L_x_77:
[----:B------:R-:W-:-:S13]  /*a520*/  R2UR UR5, R3 ;  /* 0x00000000030572ca */ /* 0x000fda00000e0000 */
[----:B------:R-:W-:Y:S02]  /*a530*/  UISETP.NE.AND UP0, UPT, UR5, 0xc, UPT ;  /* 0x0000000c0500788c */ /* 0x000fe4000bf05270 */
[----:B------:R-:W-:-:S04]  /*a540*/  ULOP3.LUT UR4, UR5, 0xfffffffc, URZ, 0xc0, !UPT ;  /* 0xfffffffc05047892 */ /* 0x000fc8000f8ec0ff */
[----:B------:R-:W-:-:S03]  /*a550*/  UISETP.NE.AND UP1, UPT, UR4, 0x8, UPT ;  /* 0x000000080400788c */ /* 0x000fc6000bf25270 */
[----:B------:R-:W-:Y:S08]  /*a560*/  BRA.U UP0, `(.L_x_79) ;  /* 0x00000001002c7547 */ /* 0x000ff0000b800000 */
        /* <DEDUP_REMOVED lines=11> */
.L_x_79:
[----:B------:R-:W-:Y:S01]  /*a620*/  NOP ;  /* 0x0000000000007918 */ /* 0x000fe20000000000 */
[----:B------:R-:W-:Y:S05]  /*a630*/  BRA.U UP1, `(.L_x_80) ;  /* 0x0000001d01a87547 */ /* 0x000fea000b800000 */
[----:B------:R-:W-:-:S08]  /*a640*/  NOP ;  /* 0x0000000000007918 */ /* 0x000fd00000000000 */
[----:B------:R-:W3:-:S00]  /*a650*/  USETMAXREG.DEALLOC.CTAPOOL 0x50 ;  /* 0x00000050000079c8 */ /* 0x000ec000080e0500 */
[----:B-1234-:R-:W2:Y:S06]  /*a660*/  LDL.LU R4, [R1+0x4] ;  /* 0x0000040001047983 */ /* 0x01eeac0000300800 */
[----:B------:R-:W1:Y:S01]  /*a670*/  S2UR UR7, SR_CgaCtaId ;  /* 0x00000000000779c3 */ /* 0x000e620000008800 */
[----:B------:R-:W-:Y:S01]  /*a680*/  R2UR UR4, R3 ;  /* 0x00000000030472ca */ /* 0x000fe200000e0000 */
[----:B------:R-:W3:-:S12]  /*a690*/  LDCU UR9, c[0x0][0x38c] ;  /* 0x00007180ff0977ac */ /* 0x000ed80008000800 */
[----:B------:R-:W-:-:S03]  /*a6a0*/  ULOP3.LUT UR5, UR4, 0x3, URZ, 0xc0, !UPT ;  /* 0x0000000304057892 */ /* 0x000fc6000f8ec0ff */
[----:B------:R-:W-:Y:S02]  /*a6b0*/  UMOV UR4, 0x400 ;  /* 0x0000040000047882 */ /* 0x000fe40000000000 */
[----:B-1----:R-:W-:-:S04]  /*a6c0*/  ULEA UR7, UR7, UR4, 0x18 ;  /* 0x0000000407077291 */ /* 0x002fc8000f8ec0ff */
[----:B------:R-:W-:Y:S02]  /*a6d0*/  UIADD3 UR4, UPT, UPT, UR7, 0x88, URZ ;  /* 0x0000008807047890 */ /* 0x000fe4000fffe0ff */
[----:B------:R-:W-:Y:S01]  /*a6e0*/  UIADD3 UR6, UPT, UPT, UR5, 0x3, URZ ;  /* 0x0000000305067890 */ /* 0x000fe2000fffe0ff */
[----:B------:R-:W-:Y:S01]  /*a6f0*/  IMAD.MOV.U32 R45, RZ, RZ, 0x1 ;  /* 0x00000001ff2d7424 */ /* 0x000fe200078e00ff */
[----:B------:R-:W1:Y:S04]  /*a700*/  S2R R36, SR_TID.X ;  /* 0x0000000000247919 */ /* 0x000e680000002100 */
[----:B------:R-:W-:Y:S01]  /*a710*/  IMAD.U32 R38, RZ, RZ, UR6 ;  /* 0x00000006ff267e24 */ /* 0x000fe2000f8e00ff */
[----:B------:R-:W4:Y:S08]  /*a720*/  S2UR UR12, SR_CTAID.X ;  /* 0x00000000000c79c3 */ /* 0x000f300000002500 */
[----:B------:R-:W-:Y:S01]  /*a730*/  BAR.SYNC.DEFER_BLOCKING 0x2, 0x120 ;  /* 0x0084800000007b1d */ /* 0x000fe20000010000 */
[----:B--2---:R-:W-:-:S05]  /*a740*/  R2UR UR8, R4 ;  /* 0x00000000040872ca */ /* 0x004fca00000e0000 */
[----:B------:R-:W2:Y:S01]  /*a750*/  LDL.LU R4, [R1] ;  /* 0x0000000001047983 */ /* 0x000ea20000300800 */
[----:B---3--:R-:W-:Y:S01]  /*a760*/  UIADD3 UR10, UPT, UPT, UR9, -0x1, URZ ;  /* 0xffffffff090a7890 */ /* 0x008fe2000fffe0ff */
[C---:B-1----:R-:W-:Y:S01]  /*a770*/  IMAD.SHL.U32 R37, R36.reuse, 0x80, RZ ;  /* 0x0000008024257824 */ /* 0x042fe200078e00ff */
[----:B------:R-:W-:Y:S01]  /*a780*/  UIADD3 UR11, UPT, UPT, -UR9, URZ, URZ ;  /* 0x000000ff090b7290 */ /* 0x000fe2000fffe1ff */
[----:B------:R-:W-:Y:S01]  /*a790*/  LOP3.LUT R46, R36, 0x7f, RZ, 0xc0, !PT ;  /* 0x0000007f242e7812 */ /* 0x000fe200078ec0ff */
[----:B------:R-:W-:Y:S01]  /*a7a0*/  USHF.R.S32.HI UR5, URZ, 0x1f, UR10 ;  /* 0x0000001fff057899 */ /* 0x000fe2000801140a */
[----:B------:R-:W-:Y:S01]  /*a7b0*/  IMAD.U32 R44, RZ, RZ, UR7 ;  /* 0x00000007ff2c7e24 */ /* 0x000fe2000f8e00ff */
[----:B------:R-:W-:Y:S01]  /*a7c0*/  UISETP.GT.AND UP0, UPT, UR9, URZ, UPT ;  /* 0x000000ff0900728c */ /* 0x000fe2000bf04270 */
[----:B------:R-:W-:Y:S01]  /*a7d0*/  LOP3.LUT R37, R37, 0xf80, RZ, 0xc0, !PT ;  /* 0x00000f8025257812 */ /* 0x000fe200078ec0ff */
[----:B------:R-:W-:Y:S01]  /*a7e0*/  ULEA.HI UR6, UR5, UR10, URZ, 0x7 ;  /* 0x0000000a05067291 */ /* 0x000fe2000f8f38ff */
[----:B------:R-:W-:Y:S01]  /*a7f0*/  SHF.R.U32.HI R40, RZ, 0x5, R46 ;  /* 0x00000005ff287819 */ /* 0x000fe2000001162e */
[----:B------:R-:W-:-:S02]  /*a800*/  UPRMT UR8, UR8, 0x654, UR4 ;  /* 0x0000065408087896 */ /* 0x000fc40008000004 */
[----:B------:R-:W-:Y:S02]  /*a810*/  USHF.R.S32.HI UR4, URZ, 0x1f, UR11 ;  /* 0x0000001fff047899 */ /* 0x000fe4000801140b */
[----:B----4-:R-:W-:Y:S01]  /*a820*/  USHF.L.U32 UR12, UR12, 0x7, URZ ;  /* 0x000000070c0c7899 */ /* 0x010fe200080006ff */
[C---:B------:R-:W-:Y:S01]  /*a830*/  IMAD R37, R40.reuse, 0x1000, R37 ;  /* 0x0000100028257824 */ /* 0x040fe200078e0225 */
[----:B------:R-:W-:Y:S01]  /*a840*/  ULEA.HI UR5, UR4, -UR9, URZ, 0x7 ;  /* 0x8000000904057291 */ /* 0x000fe2000f8f38ff */
[----:B------:R-:W-:Y:S01]  /*a850*/  IMAD.SHL.U32 R40, R40, 0x200000, RZ ;  /* 0x0020000028287824 */ /* 0x000fe200078e00ff */
[----:B------:R-:W-:Y:S01]  /*a860*/  USHF.R.S32.HI UR4, URZ, 0x7, UR6 ;  /* 0x00000007ff047899 */ /* 0x000fe20008011406 */
[----:B------:R1:W-:Y:S01]  /*a870*/  SYNCS.ARRIVE.TRANS64.RED.ART0 RZ, [UR8], R45 ;  /* 0x0000002dffff79a7 */ /* 0x0003e20008500408 */
[----:B------:R1:W-:Y:S01]  /*a880*/  BAR.SYNC.DEFER_BLOCKING R38, 0x40 ;  /* 0x000100260000751d */ /* 0x0003e20000010000 */
[----:B------:R-:W-:Y:S01]  /*a890*/  USHF.R.S32.HI UR5, URZ, 0x7, UR5 ;  /* 0x00000007ff057899 */ /* 0x000fe20008011405 */
[----:B------:R-:W-:Y:S01]  /*a8a0*/  IADD3 R37, PT, PT, R44, 0x800, R37 ;  /* 0x000008002c257810 */ /* 0x000fe20007ffe025 */
[----:B------:R-:W-:-:S02]  /*a8b0*/  ULOP3.LUT UR6, UR12, 0x80, URZ, 0xc0, !UPT ;  /* 0x000000800c067892 */ /* 0x000fc4000f8ec0ff */
[----:B------:R-:W-:-:S04]  /*a8c0*/  @!UP0 ULOP3.LUT UR4, URZ, UR5, URZ, 0x33, !UPT ;  /* 0x00000005ff048292 */ /* 0x000fc8000f8e33ff */
[----:B------:R-:W-:Y:S01]  /*a8d0*/  UISETP.GE.AND UP0, UPT, UR4, 0x1, UPT ;  /* 0x000000010400788c */ /* 0x000fe2000bf06270 */
[----:B------:R1:W-:Y:S01]  /*a8e0*/  SYNCS.ARRIVE.TRANS64.ART0 RZ, [UR7+0xb8], R45 ;  /* 0x0000b82dffff79a7 */ /* 0x0003e20008500007 */
[----:B--2---:R-:W-:-:S13]  /*a8f0*/  R2UR UR13, R4 ;  /* 0x00000000040d72ca */ /* 0x004fda00000e0000 */
[----:B------:R-:W-:Y:S01]  /*a900*/  ULEA UR16, UR13, UR6, 0x8 ;  /* 0x000000060d107291 */ /* 0x000fe2000f8e40ff */
[----:B-1----:R-:W-:Y:S11]  /*a910*/  BRA.U !UP0, `(.L_x_81) ;  /* 0x0000000908207547 */ /* 0x002ff6000b800000 */
[----:B------:R-:W-:Y:S01]  /*a920*/  LEA R39, R46, UR7, 0x2 ;  /* 0x000000072e277c11 */ /* 0x000fe2000f8e10ff */
[----:B------:R-:W-:-:S12]  /*a930*/  UIADD3 UR6, UPT, UPT, -UR4, URZ, URZ ;  /* 0x000000ff04067290 */ /* 0x000fd8000fffe1ff */
.L_x_83:
[----:B-1----:R1:W-:Y:S06]  /*a940*/  BAR.SYNC.DEFER_BLOCKING R38, 0x40 ;  /* 0x000100260000751d */ /* 0x0023ec0000010000 */
[----:B--2---:R-:W2:Y:S02]  /*a950*/  LDS R41, [R39+0xfc] ;  /* 0x0000fc0027297984 */ /* 0x004ea40000000800 */
[----:B--2---:R-:W-:-:S13]  /*a960*/  FSETP.GEU.AND P0, PT, R41, 1, PT ;  /* 0x3f8000002900780b */ /* 0x004fda0003f0e000 */
[----:B------:R-:W-:-:S04]  /*a970*/  VOTE.ANY R4, PT, !P0 ;  /* 0x0000000000047806 */ /* 0x000fc800040e0100 */
[----:B------:R-:W-:-:S13]  /*a980*/  ISETP.NE.AND P0, PT, R4, RZ, PT ;  /* 0x000000ff0400720c */ /* 0x000fda0003f05270 */
[----:B-1----:R-:W-:Y:S05]  /*a990*/  @!P0 BRA `(.L_x_82) ;  /* 0x0000000400ec8947 */ /* 0x002fea0003800000 */
[C---:B------:R-:W-:Y:S02]  /*a9a0*/  R2UR UR4, R40.reuse ;  /* 0x00000000280472ca */ /* 0x040fe400000e0000 */
[----:B------:R-:W-:-:S11]  /*a9b0*/  R2UR UR5, R40 ;  /* 0x00000000280572ca */ /* 0x000fd600000e0000 */
[----:B------:R-:W1:Y:S02]  /*a9c0*/  LDTM.x16 R20, tmem[UR4+0x100] ;  /* 0x00010004001479ee */ /* 0x000e640008240000 */
[-C--:B-1----:R-:W-:Y:S02]  /*a9d0*/  FMUL2 R20, R20.F32x2.HI_LO, R41.reuse.F32 ;  /* 0x000000291414724a */ /* 0x082fe40001000000 */
[-C--:B------:R-:W-:Y:S02]  /*a9e0*/  FMUL2 R22, R22.F32x2.HI_LO, R41.reuse.F32 ;  /* 0x000000291616724a */ /* 0x080fe40001000000 */
[-C--:B------:R-:W-:Y:S02]  /*a9f0*/  FMUL2 R24, R24.F32x2.HI_LO, R41.reuse.F32 ;  /* 0x000000291818724a */ /* 0x080fe40001000000 */
[-C--:B------:R-:W-:Y:S02]  /*aa00*/  FMUL2 R26, R26.F32x2.HI_LO, R41.reuse.F32 ;  /* 0x000000291a1a724a */ /* 0x080fe40001000000 */
[----:B------:R-:W-:-:S02]  /*aa10*/  FMUL2 R28, R28.F32x2.HI_LO, R41.F32 ;  /* 0x000000291c1c724a */ /* 0x000fc40001000000 */
[-C--:B------:R-:W-:Y:S02]  /*aa20*/  FMUL2 R30, R30.F32x2.HI_LO, R41.reuse.F32 ;  /* 0x000000291e1e724a */ /* 0x080fe40001000000 */
[-C--:B------:R-:W-:Y:S02]  /*aa30*/  FMUL2 R32, R32.F32x2.HI_LO, R41.reuse.F32 ;  /* 0x000000292020724a */ /* 0x080fe40001000000 */
[----:B------:R-:W-:-:S04]  /*aa40*/  FMUL2 R34, R34.F32x2.HI_LO, R41.F32 ;  /* 0x000000292222724a */ /* 0x000fc80001000000 */
[----:B------:R-:W-:Y:S01]  /*aa50*/  STTM.x16 tmem[UR5+0x100], R20 ;  /* 0x00010014000079ed */ /* 0x000fe20008240005 */
        /* <DEDUP_REMOVED lines=109> */
[----:B------:R1:W-:Y:S01]  /*b130*/  STTM.x16 tmem[UR4+0x1b0], R4 ;  /* 0x0001b004000079ed */ /* 0x0003e20008240004 */
[----:B------:R-:W2:Y:S02]  /*b140*/  FENCE.VIEW.ASYNC.T ;  /* 0x00000000000073c6 */ /* 0x000ea40000000200 */
.L_x_82:
[----:B--2---:R2:W-:Y:S01]  /*b150*/  SYNCS.ARRIVE.TRANS64.RED.ART0 RZ, [UR8], R45 ;  /* 0x0000002dffff79a7 */ /* 0x0045e20008500408 */
[----:B------:R-:W-:-:S04]  /*b160*/  UIADD3 UR6, UPT, UPT, UR6, 0x1, URZ ;  /* 0x0000000106067890 */ /* 0x000fc8000fffe0ff */
[----:B------:R-:W-:Y:S01]  /*b170*/  UISETP.NE.AND UP0, UPT, UR6, URZ, UPT ;  /* 0x000000ff0600728c */ /* 0x000fe2000bf05270 */
[----:B------:R2:W-:Y:S08]  /*b180*/  SYNCS.ARRIVE.TRANS64.ART0 RZ, [UR7+0xb8], R45 ;  /* 0x0000b82dffff79a7 */ /* 0x0005f00008500007 */
[----:B------:R-:W-:Y:S05]  /*b190*/  BRA.U UP0, `(.L_x_83) ;  /* 0xfffffff500e87547 */ /* 0x000fea000b83ffff */
.L_x_81:
[----:B------:R3:W-:Y:S01]  /*b1a0*/  BAR.SYNC.DEFER_BLOCKING R38, 0x40 ;  /* 0x000100260000751d */ /* 0x0007e20000010000 */
[----:B-1----:R-:W-:Y:S01]  /*b1b0*/  LEA R5, R46, UR7, 0x2 ;  /* 0x000000072e057c11 */ /* 0x002fe2000f8e10ff */
[----:B------:R-:W-:-:S04]  /*b1c0*/  HFMA2 R4, -RZ, RZ, -0.0 , 0 ;  /* 0x80000000ff047431 */ /* 0x000fc800000001ff */
[----:B------:R3:W1:Y:S04]  /*b1d0*/  LDS R65, [R5+0xfc] ;  /* 0x0000fc0005417984 */ /* 0x0006680000000800 */
[----:B------:R3:W4:Y:S01]  /*b1e0*/  LDS R47, [R5+0x2fc] ;  /* 0x0002fc00052f7984 */ /* 0x0007220000000800 */
[----:B------:R3:W-:Y:S01]  /*b1f0*/  SYNCS.ARRIVE.TRANS64.ART0 RZ, [UR7+0xb8], R45 ;  /* 0x0000b82dffff79a7 */ /* 0x0007e20008500007 */
[----:B------:R-:W5:Y:S02]  /*b200*/  SYNCS.PHASECHK.TRANS64.TRYWAIT P0, [UR7+0xa0], RZ ;  /* 0x0000a0ffff0075a7 */ /* 0x000f640008001107 */
[----:B-1-345:R-:W-:Y:S05]  /*b210*/  @!P0 BRA `(.L_x_84) ;  /* 0x00000020008c8947 */ /* 0x03afea0003800000 */
.L_x_151:
[----:B------:R-:W3:Y:S01]  /*b220*/  SYNCS.PHASECHK.TRANS64.TRYWAIT P2, [UR7+0xc8], R4 ;  /* 0x0000c804ff0075a7 */ /* 0x000ee20008041107 */
[----:B------:R-:W-:Y:S02]  /*b230*/  IMAD.MOV.U32 R73, RZ, RZ, 0x10 ;  /* 0x00000010ff497424 */ /* 0x000fe400078e00ff */
[----:B------:R-:W-:Y:S01]  /*b240*/  IMAD.MOV.U32 R75, RZ, RZ, 0x20 ;  /* 0x00000020ff4b7424 */ /* 0x000fe200078e00ff */
[----:B---3--:R-:W-:-:S05]  /*b250*/  R2P PR, R36, 0x3 ;  /* 0x0000000324007804 */ /* 0x008fca0000000000 */
[----:B------:R-:W-:Y:S02]  /*b260*/  SEL R73, R73, 0xfffffff0, !P0 ;  /* 0xfffffff049497807 */ /* 0x000fe40004000000 */
[----:B------:R-:W-:Y:S01]  /*b270*/  SEL R75, R75, 0xffffffe0, !P1 ;  /* 0xffffffe04b4b7807 */ /* 0x000fe20004800000 */
[----:B------:R-:W-:Y:S06]  /*b280*/  @!P2 BRA `(.L_x_85) ;  /* 0x000000200084a947 */ /* 0x000fec0003800000 */
.L_x_153:
[----:B------:R-:W-:Y:S01]  /*b290*/  R2UR UR4, R40 ;  /* 0x00000000280472ca */ /* 0x000fe200000e0000 */
[----:B------:R-:W-:Y:S01]  /*b2a0*/  BSSY.RECONVERGENT B0, `(.L_x_86) ;  /* 0x000011f000007945 */ /* 0x000fe20003800200 */
[C---:B------:R-:W-:Y:S02]  /*b2b0*/  FSETP.NE.AND P1, PT, R65.reuse, RZ, PT ;  /* 0x000000ff4100720b */ /* 0x040fe40003f25000 */
[----:B------:R-:W-:Y:S02]  /*b2c0*/  SHF.R.U32.HI R66, RZ, 0x3, R37 ;  /* 0x00000003ff427819 */ /* 0x000fe40000011625 */
[----:B------:R-:W-:Y:S02]  /*b2d0*/  FSEL R64, R65, 1, P1 ;  /* 0x3f80000041407808 */ /* 0x000fe40000800000 */
[----:B------:R-:W-:Y:S02]  /*b2e0*/  LOP3.LUT P0, RZ, R36, 0x4, RZ, 0xc0, !PT ;  /* 0x0000000424ff7812 */ /* 0x000fe4000780c0ff */
[----:B------:R-:W-:-:S02]  /*b2f0*/  LOP3.LUT R66, R37, 0x70, R66, 0x78, !PT ;  /* 0x0000007025427812 */ /* 0x000fc400078e7842 */
[----:B------:R-:W4:Y:S01]  /*b300*/  MUFU.RCP R64, R64 ;  /* 0x0000004000407308 */ /* 0x000f220000001000 */
[----:B------:R-:W4:Y:S01]  /*b310*/  LDTM.x16 R12, tmem[UR4+0x100] ;  /* 0x00010004000c79ee */ /* 0x000f220008240000 */
[----:B------:R-:W-:Y:S01]  /*b320*/  R2UR UR15, R40 ;  /* 0x00000000280f72ca */ /* 0x000fe200000e0000 */
[----:B------:R-:W-:Y:S01]  /*b330*/  IMAD.IADD R67, R66, 0x1, R73 ;  /* 0x0000000142437824 */ /* 0x000fe200078e0249 */
[----:B------:R-:W-:Y:S01]  /*b340*/  R2UR UR14, R40 ;  /* 0x00000000280e72ca */ /* 0x000fe200000e0000 */
[----:B------:R-:W-:Y:S01]  /*b350*/  IMAD.IADD R68, R66, 0x1, R75 ;  /* 0x0000000142447824 */ /* 0x000fe200078e024b */
[----:B------:R-:W-:Y:S01]  /*b360*/  R2UR UR13, R40 ;  /* 0x00000000280d72ca */ /* 0x000fe200000e0000 */
[----:B------:R-:W-:Y:S01]  /*b370*/  VIADD R70, R66, 0x40 ;  /* 0x0000004042467836 */ /* 0x000fe20000000000 */
[----:B------:R-:W-:Y:S01]  /*b380*/  R2UR UR12, R40 ;  /* 0x00000000280c72ca */ /* 0x000fe200000e0000 */
[----:B------:R-:W-:Y:S01]  /*b390*/  IMAD.IADD R69, R68, 0x1, R73 ;  /* 0x0000000144457824 */ /* 0x000fe200078e0249 */
[----:B------:R-:W-:Y:S01]  /*b3a0*/  R2UR UR11, R40 ;  /* 0x00000000280b72ca */ /* 0x000fe200000e0000 */
[----:B------:R-:W-:Y:S01]  /*b3b0*/  @P0 VIADD R70, R66, 0xffffffc0 ;  /* 0xffffffc042460836 */ /* 0x000fe20000000000 */
[----:B------:R-:W-:-:S02]  /*b3c0*/  R2UR UR10, R40 ;  /* 0x00000000280a72ca */ /* 0x000fc400000e0000 */
[C---:B------:R-:W-:Y:S01]  /*b3d0*/  R2UR UR9, R40.reuse ;  /* 0x00000000280972ca */ /* 0x040fe200000e0000 */
[--C-:B------:R-:W-:Y:S01]  /*b3e0*/  IMAD.IADD R71, R73, 0x1, R70.reuse ;  /* 0x0000000149477824 */ /* 0x100fe200078e0246 */
[C---:B------:R-:W-:Y:S01]  /*b3f0*/  R2UR UR6, R40.reuse ;  /* 0x00000000280672ca */ /* 0x040fe200000e0000 */
[----:B------:R-:W-:Y:S01]  /*b400*/  IMAD.IADD R72, R75, 0x1, R70 ;  /* 0x000000014b487824 */ /* 0x000fe200078e0246 */
[----:B------:R-:W-:-:S03]  /*b410*/  R2UR UR5, R40 ;  /* 0x00000000280572ca */ /* 0x000fc600000e0000 */
[----:B------:R-:W-:Y:S02]  /*b420*/  IMAD.IADD R73, R72, 0x1, R73 ;  /* 0x0000000148497824 */ /* 0x000fe400078e0249 */
[-C--:B----4-:R-:W-:Y:S02]  /*b430*/  FMUL2 R18, R18.F32x2.HI_LO, R64.reuse.F32 ;  /* 0x000000401212724a */ /* 0x090fe40001000000 */
[-C--:B------:R-:W-:Y:S02]  /*b440*/  FMUL2 R16, R16.F32x2.HI_LO, R64.reuse.F32 ;  /* 0x000000401010724a */ /* 0x080fe40001000000 */
[----:B------:R-:W-:Y:S01]  /*b450*/  FMUL2 R14, R14.F32x2.HI_LO, R64.F32 ;  /* 0x000000400e0e724a */ /* 0x000fe20001000000 */
[----:B------:R-:W-:Y:S01]  /*b460*/  F2FP.BF16.F32.PACK_AB R39, R19, R18 ;  /* 0x000000121327723e */ /* 0x000fe200000010ff */
[----:B------:R-:W-:Y:S01]  /*b470*/  FMUL2 R12, R12.F32x2.HI_LO, R64.F32 ;  /* 0x000000400c0c724a */ /* 0x000fe20001000000 */
[----:B------:R-:W-:Y:S01]  /*b480*/  F2FP.BF16.F32.PACK_AB R38, R17, R16 ;  /* 0x000000101126723e */ /* 0x000fe200000010ff */
[----:B------:R-:W-:Y:S01]  /*b490*/  FMUL2 R26, R26.F32x2.HI_LO, R64.F32 ;  /* 0x000000401a1a724a */ /* 0x000fe20001000000 */
[----:B------:R-:W-:Y:S01]  /*b4a0*/  F2FP.BF16.F32.PACK_AB R37, R15, R14 ;  /* 0x0000000e0f25723e */ /* 0x000fe200000010ff */
[----:B------:R-:W-:Y:S01]  /*b4b0*/  FMUL2 R42, R24.F32x2.HI_LO, R64.F32 ;  /* 0x00000040182a724a */ /* 0x000fe20001000000 */
[----:B------:R-:W-:Y:S01]  /*b4c0*/  F2FP.BF16.F32.PACK_AB R36, R13, R12 ;  /* 0x0000000c0d24723e */ /* 0x000fe200000010ff */
[-C--:B------:R-:W-:Y:S01]  /*b4d0*/  FMUL2 R48, R22.F32x2.HI_LO, R64.reuse.F32 ;  /* 0x000000401630724a */ /* 0x080fe20001000000 */
[----:B---3--:R-:W3:Y:S01]  /*b4e0*/  LDTM.x16 R4, tmem[UR4+0x110] ;  /* 0x00011004000479ee */ /* 0x008ee20008240000 */
[----:B------:R-:W-:Y:S01]  /*b4f0*/  FMUL2 R40, R20.F32x2.HI_LO, R64.F32 ;  /* 0x000000401428724a */ /* 0x000fe20001000000 */
[----:B------:R-:W-:Y:S01]  /*b500*/  F2FP.BF16.F32.PACK_AB R51, R27, R26 ;  /* 0x0000001a1b33723e */ /* 0x000fe200000010ff */
[----:B------:R4:W-:Y:S01]  /*b510*/  STS.128 [R66], R36 ;  /* 0x0000002442007388 */ /* 0x0009e20000000c00 */
[----:B------:R-:W-:-:S02]  /*b520*/  F2FP.BF16.F32.PACK_AB R49, R49, R48 ;  /* 0x000000303131723e */ /* 0x000fc400000010ff */
[----:B------:R-:W-:Y:S01]  /*b530*/  F2FP.BF16.F32.PACK_AB R50, R43, R42 ;  /* 0x0000002a2b32723e */ /* 0x000fe200000010ff */
[----:B------:R-:W5:Y:S01]  /*b540*/  LDTM.x16 R20, tmem[UR15+0x120] ;  /* 0x0001200f001479ee */ /* 0x000f620008240000 */
[----:B------:R-:W-:-:S05]  /*b550*/  F2FP.BF16.F32.PACK_AB R48, R41, R40 ;  /* 0x000000282930723e */ /* 0x000fca00000010ff */
[----:B------:R1:W-:Y:S01]  /*b560*/  STS.128 [R67], R48 ;  /* 0x0000003043007388 */ /* 0x0003e20000000c00 */
[-C--:B---3--:R-:W-:Y:S02]  /*b570*/  FMUL2 R18, R18.F32x2.HI_LO, R64.reuse.F32 ;  /* 0x000000401212724a */ /* 0x088fe40001000000 */
        /* <DEDUP_REMOVED lines=13> */
[----:B-----5:R-:W-:Y:S01]  /*b650*/  FMUL2 R34, R34.F32x2.HI_LO, R64.F32 ;  /* 0x000000402222724a */ /* 0x020fe20001000000 */
[----:B------:R-:W-:Y:S01]  /*b660*/  F2FP.BF16.F32.PACK_AB R53, R7, R6 ;  /* 0x000000060735723e */ /* 0x000fe200000010ff */
[----:B------:R-:W-:Y:S01]  /*b670*/  FMUL2 R32, R32.F32x2.HI_LO, R64.F32 ;  /* 0x000000402020724a */ /* 0x000fe20001000000 */
[----:B------:R-:W-:Y:S01]  /*b680*/  F2FP.BF16.F32.PACK_AB R52, R5, R4 ;  /* 0x000000040534723e */ /* 0x000fe200000010ff */
[-C--:B------:R-:W-:Y:S01]  /*b690*/  FMUL2 R30, R30.F32x2.HI_LO, R64.reuse.F32 ;  /* 0x000000401e1e724a */ /* 0x080fe20001000000 */
[----:B------:R-:W3:Y:S01]  /*b6a0*/  LDTM.x16 R4, tmem[UR14+0x130] ;  /* 0x0001300e000479ee */ /* 0x000ee20008240000 */
[----:B------:R-:W-:Y:S01]  /*b6b0*/  FMUL2 R28, R28.F32x2.HI_LO, R64.F32 ;  /* 0x000000401c1c724a */ /* 0x000fe20001000000 */
[----:B----4-:R-:W-:Y:S01]  /*b6c0*/  F2FP.BF16.F32.PACK_AB R39, R35, R34 ;  /* 0x000000222327723e */ /* 0x010fe200000010ff */
        /* <DEDUP_REMOVED lines=8> */
[----:B------:R-:W-:Y:S01]  /*b750*/  STS.128 [R68], R52 ;  /* 0x0000003444007388 */ /* 0x000fe20000000c00 */
[----:B------:R-:W-:-:S02]  /*b760*/  F2FP.BF16.F32.PACK_AB R62, R25, R24 ;  /* 0x00000018193e723e */ /* 0x000fc400000010ff */
[----:B------:R-:W-:Y:S01]  /*b770*/  F2FP.BF16.F32.PACK_AB R61, R23, R22 ;  /* 0x00000016173d723e */ /* 0x000fe200000010ff */
[----:B------:R4:W-:Y:S01]  /*b780*/  STS.128 [R69], R40 ;  /* 0x0000002845007388 */ /* 0x0009e20000000c00 */
[----:B------:R-:W-:Y:S02]  /*b790*/  F2FP.BF16.F32.PACK_AB R60, R21, R20 ;  /* 0x00000014153c723e */ /* 0x000fe400000010ff */
[----:B------:R-:W5:Y:S03]  /*b7a0*/  LDTM.x16 R20, tmem[UR13+0x140] ;  /* 0x0001400d001479ee */ /* 0x000f660008240000 */
[----:B------:R-:W-:Y:S01]  /*b7b0*/  STS.128 [R70], R60 ;  /* 0x0000003c46007388 */ /* 0x000fe20000000c00 */
[----:B---3--:R-:W-:-:S03]  /*b7c0*/  FMUL2 R18, R18.F32x2.HI_LO, R64.F32 ;  /* 0x000000401212724a */ /* 0x008fc60001000000 */
[----:B------:R3:W-:Y:S01]  /*b7d0*/  STS.128 [R71], R36 ;  /* 0x0000002447007388 */ /* 0x0007e20000000c00 */
[-C--:B------:R-:W-:Y:S02]  /*b7e0*/  FMUL2 R16, R16.F32x2.HI_LO, R64.reuse.F32 ;  /* 0x000000401010724a */ /* 0x080fe40001000000 */
[----:B------:R-:W-:Y:S01]  /*b7f0*/  FMUL2 R14, R14.F32x2.HI_LO, R64.F32 ;  /* 0x000000400e0e724a */ /* 0x000fe20001000000 */
[----:B-1----:R-:W-:Y:S01]  /*b800*/  F2FP.BF16.F32.PACK_AB R51, R19, R18 ;  /* 0x000000121333723e */ /* 0x002fe200000010ff */
        /* <DEDUP_REMOVED lines=9> */
[----:B------:R-:W-:-:S02]  /*b8a0*/  F2FP.BF16.F32.PACK_AB R58, R9, R8 ;  /* 0x00000008093a723e */ /* 0x000fc400000010ff */
[----:B------:R-:W-:Y:S02]  /*b8b0*/  F2FP.BF16.F32.PACK_AB R57, R7, R6 ;  /* 0x000000060739723e */ /* 0x000fe400000010ff */
[----:B------:R-:W-:Y:S01]  /*b8c0*/  F2FP.BF16.F32.PACK_AB R56, R5, R4 ;  /* 0x000000040538723e */ /* 0x000fe200000010ff */
[-C--:B-----5:R-:W-:Y:S01]  /*b8d0*/  FMUL2 R34, R34.F32x2.HI_LO, R64.reuse.F32 ;  /* 0x000000402222724a */ /* 0x0a0fe20001000000 */
[----:B------:R-:W1:Y:S01]  /*b8e0*/  LDTM.x16 R4, tmem[UR12+0x150] ;  /* 0x0001500c000479ee */ /* 0x000e620008240000 */
[-C--:B------:R-:W-:Y:S02]  /*b8f0*/  FMUL2 R32, R32.F32x2.HI_LO, R64.reuse.F32 ;  /* 0x000000402020724a */ /* 0x080fe40001000000 */
        /* <DEDUP_REMOVED lines=16> */
[----:B------:R-:W5:Y:S01]  /*ba00*/  LDTM.x16 R20, tmem[UR11+0x160] ;  /* 0x0001600b001479ee */ /* 0x000f620008240000 */
[-C--:B-1----:R-:W-:Y:S02]  /*ba10*/  FMUL2 R18, R18.F32x2.HI_LO, R64.reuse.F32 ;  /* 0x000000401212724a */ /* 0x082fe40001000000 */
[----:B------:R-:W-:Y:S01]  /*ba20*/  STS.128 [R66+0x4000], R52 ;  /* 0x0040003442007388 */ /* 0x000fe20000000c00 */
[-C--:B------:R-:W-:Y:S02]  /*ba30*/  FMUL2 R16, R16.F32x2.HI_LO, R64.reuse.F32 ;  /* 0x000000401010724a */ /* 0x080fe40001000000 */
[----:B------:R-:W-:Y:S01]  /*ba40*/  FMUL2 R14, R14.F32x2.HI_LO, R64.F32 ;  /* 0x000000400e0e724a */ /* 0x000fe20001000000 */
[----:B---3--:R-:W-:Y:S01]  /*ba50*/  F2FP.BF16.F32.PACK_AB R39, R19, R18 ;  /* 0x000000121327723e */ /* 0x008fe200000010ff */
        /* <DEDUP_REMOVED lines=10> */
[----:B------:R1:W-:Y:S01]  /*bb00*/  STS.128 [R67+0x4000], R40 ;  /* 0x0040002843007388 */ /* 0x0003e20000000c00 */
[----:B------:R-:W-:-:S02]  /*bb10*/  F2FP.BF16.F32.PACK_AB R61, R7, R6 ;  /* 0x00000006073d723e */ /* 0x000fc400000010ff */
[----:B------:R-:W-:Y:S02]  /*bb20*/  F2FP.BF16.F32.PACK_AB R60, R5, R4 ;  /* 0x00000004053c723e */ /* 0x000fe400000010ff */
[----:B------:R-:W3:Y:S01]  /*bb30*/  LDTM.x16 R4, tmem[UR10+0x170] ;  /* 0x0001700a000479ee */ /* 0x000ee20008240000 */
[-C--:B-----5:R-:W-:Y:S02]  /*bb40*/  FMUL2 R34, R34.F32x2.HI_LO, R64.reuse.F32 ;  /* 0x000000402222724a */ /* 0x0a0fe40001000000 */
[----:B------:R-:W-:Y:S01]  /*bb50*/  STS.128 [R68+0x4000], R60 ;  /* 0x0040003c44007388 */ /* 0x000fe20000000c00 */
        /* <DEDUP_REMOVED lines=16> */
[----:B------:R-:W5:Y:S01]  /*bc60*/  LDTM.x16 R20, tmem[UR9+0x180] ;  /* 0x00018009001479ee */ /* 0x000f620008240000 */
[-C--:B---3--:R-:W-:Y:S02]  /*bc70*/  FMUL2 R18, R18.F32x2.HI_LO, R64.reuse.F32 ;  /* 0x000000401212724a */ /* 0x088fe40001000000 */
[-C--:B------:R-:W-:Y:S01]  /*bc80*/  FMUL2 R16, R16.F32x2.HI_LO, R64.reuse.F32 ;  /* 0x000000401010724a */ /* 0x080fe20001000000 */
[----:B------:R-:W-:Y:S01]  /*bc90*/  STS.128 [R70+0x4000], R56 ;  /* 0x0040003846007388 */ /* 0x000fe20000000c00 */
        /* <DEDUP_REMOVED lines=17> */
[----:B------:R2:W-:Y:S01]  /*bdb0*/  STS.128 [R72+0x4000], R52 ;  /* 0x0040003448007388 */ /* 0x0005e20000000c00 */
        /* <DEDUP_REMOVED lines=16> */
[----:B------:R-:W4:Y:S01]  /*bec0*/  LDTM.x16 R20, tmem[UR5+0x1a0] ;  /* 0x0001a005001479ee */ /* 0x000f220008240000 */
[-C--:B---3--:R-:W-:Y:S02]  /*bed0*/  FMUL2 R18, R18.F32x2.HI_LO, R64.reuse.F32 ;  /* 0x000000401212724a */ /* 0x088fe40001000000 */
[-C--:B------:R-:W-:Y:S01]  /*bee0*/  FMUL2 R16, R16.F32x2.HI_LO, R64.reuse.F32 ;  /* 0x000000401010724a */ /* 0x080fe20001000000 */
[----:B------:R2:W-:Y:S01]  /*bef0*/  STS.128 [R66+0x8000], R60 ;  /* 0x0080003c42007388 */ /* 0x0005e20000000c00 */
        /* <DEDUP_REMOVED lines=15> */
[----:B------:R-:W1:Y:S01]  /*bff0*/  LDTM.x16 R4, tmem[UR4+0x1b0] ;  /* 0x0001b004000479ee */ /* 0x000e620008240000 */
[----:B------:R-:W3:Y:S01]  /*c000*/  LDCU UR4, c[0x0][0x380] ;  /* 0x00007000ff0477ac */ /* 0x000ee20008000800 */
[-C--:B----4-:R-:W-:Y:S01]  /*c010*/  FMUL2 R26, R26.F32x2.HI_LO, R64.reuse.F32 ;  /* 0x000000401a1a724a */ /* 0x090fe20001000000 */
[----:B------:R2:W-:Y:S01]  /*c020*/  STS.128 [R68+0x8000], R56 ;  /* 0x0080003844007388 */ /* 0x0005e20000000c00 */
        /* <DEDUP_REMOVED lines=14> */
[----:B------:R-:W-:Y:S01]  /*c110*/  F2FP.BF16.F32.PACK_AB R33, R31, R30 ;  /* 0x0000001e1f21723e */ /* 0x000fe200000010ff */
[----:B---3--:R-:W-:Y:S01]  /*c120*/  UIADD3 UR4, UPT, UPT, -UR16, UR4, URZ ;  /* 0x0000000410047290 */ /* 0x008fe2000fffe1ff */
[----:B------:R-:W-:Y:S01]  /*c130*/  F2FP.BF16.F32.PACK_AB R32, R29, R28 ;  /* 0x0000001c1d20723e */ /* 0x000fe200000010ff */
[----:B------:R2:W-:Y:S01]  /*c140*/  STS.128 [R70+0x8000], R24 ;  /* 0x0080001846007388 */ /* 0x0005e20000000c00 */
[----:B------:R-:W3:Y:S01]  /*c150*/  @P1 LDC R28, c[0x0][0x600] ;  /* 0x00018000ff1c1b82 */ /* 0x000ee20000000800 */
[-C--:B-1----:R-:W-:Y:S01]  /*c160*/  FMUL2 R20, R4.F32x2.HI_LO, R64.reuse.F32 ;  /* 0x000000400414724a */ /* 0x082fe20001000000 */
[----:B------:R-:W3:Y:S01]  /*c170*/  @P1 MUFU.LG2 R30, R65 ;  /* 0x00000041001e1308 */ /* 0x000ee20000000c00 */
[-C--:B------:R-:W-:Y:S01]  /*c180*/  FMUL2 R4, R6.F32x2.HI_LO, R64.reuse.F32 ;  /* 0x000000400604724a */ /* 0x080fe20001000000 */
[----:B------:R2:W-:Y:S01]  /*c190*/  STS.128 [R71+0x8000], R32 ;  /* 0x0080002047007388 */ /* 0x0005e20000000c00 */
[-C--:B------:R-:W-:Y:S01]  /*c1a0*/  FMUL2 R6, R10.F32x2.HI_LO, R64.reuse.F32 ;  /* 0x000000400a06724a */ /* 0x080fe20001000000 */
[----:B------:R-:W-:Y:S01]  /*c1b0*/  ISETP.LT.AND P0, PT, R46, UR4, PT ;  /* 0x000000042e007c0c */ /* 0x000fe2000bf01270 */
        /* <DEDUP_REMOVED lines=10> */
[----:B------:R-:W-:Y:S01]  /*c260*/  F2FP.BF16.F32.PACK_AB R11, R19, R18 ;  /* 0x00000012130b723e */ /* 0x000fe200000010ff */
[----:B------:R2:W-:Y:S01]  /*c270*/  STS.128 [R72+0x8000], R4 ;  /* 0x0080000448007388 */ /* 0x0005e20000000c00 */
[----:B------:R-:W-:Y:S02]  /*c280*/  F2FP.BF16.F32.PACK_AB R9, R15, R14 ;  /* 0x0000000e0f09723e */ /* 0x000fe400000010ff */
[----:B------:R-:W-:Y:S01]  /*c290*/  F2FP.BF16.F32.PACK_AB R8, R13, R12 ;  /* 0x0000000c0d08723e */ /* 0x000fe200000010ff */
[----:B------:R-:W-:Y:S02]  /*c2a0*/  IMAD.MOV.U32 R12, RZ, RZ, -0x800000 ;  /* 0xff800000ff0c7424 */ /* 0x000fe400078e00ff */
[----:B---3--:R-:W-:Y:S02]  /*c2b0*/  @P1 FFMA R28, R47, R28, R30 ;  /* 0x0000001c2f1c1223 */ /* 0x008fe4000000001e */
[----:B------:R2:W-:Y:S02]  /*c2c0*/  STS.128 [R73+0x8000], R8 ;  /* 0x0080000849007388 */ /* 0x0005e40000000c00 */
[----:B------:R-:W-:Y:S01]  /*c2d0*/  @P1 FMUL R12, R28, 0.69314718246459960938 ;  /* 0x3f3172181c0c1820 */ /* 0x000fe20000400000 */
[----:B------:R1:W-:Y:S06]  /*c2e0*/  MEMBAR.ALL.CTA ;  /* 0x0000000000007992 */ /* 0x0003ec0000008000 */
[----:B-1----:R-:W1:Y:S02]  /*c2f0*/  FENCE.VIEW.ASYNC.S ;  /* 0x00000000000073c6 */ /* 0x002e640000000000 */
[----:B-1----:R2:W-:Y:S01]  /*c300*/  SYNCS.ARRIVE.TRANS64.RED.ART0 RZ, [UR8], R45 ;  /* 0x0000002dffff79a7 */ /* 0x0025e20008500408 */
[----:B------:R2:W-:Y:S01]  /*c310*/  SYNCS.ARRIVE.TRANS64.ART0 RZ, [UR7+0xc0], R45 ;  /* 0x0000c02dffff79a7 */ /* 0x0005e20008500007 */
[----:B------:R-:W-:Y:S05]  /*c320*/  @!P0 BRA `(.L_x_87) ;  /* 0x0000000000588947 */ /* 0x000fea0003800000 */
[----:B--2---:R-:W1:Y:S01]  /*c330*/  LDC.64 R6, c[0x0][0x3d0] ;  /* 0x0000f400ff067b82 */ /* 0x004e620000000a00 */
[----:B------:R-:W-:Y:S01]  /*c340*/  R2UR UR5, R0 ;  /* 0x00000000000572ca */ /* 0x000fe200000e0000 */
[----:B------:R-:W2:Y:S01]  /*c350*/  LDCU.64 UR8, c[0x0][0x358] ;  /* 0x00006b00ff0877ac */ /* 0x000ea20008000a00 */
[----:B------:R-:W-:Y:S02]  /*c360*/  R2UR UR10, R2 ;  /* 0x00000000020a72ca */ /* 0x000fe400000e0000 */
[----:B------:R-:W-:Y:S02]  /*c370*/  IADD3 R46, P0, PT, R46, UR16, RZ ;  /* 0x000000102e2e7c10 */ /* 0x000fe4000ff1e0ff */
[----:B------:R-:W-:Y:S01]  /*c380*/  MOV R0, UR16 ;  /* 0x0000001000007c02 */ /* 0x000fe20008000f00 */
[----:B------:R-:W3:Y:S03]  /*c390*/  LDC.64 R4, c[0x0][0x3c8] ;  /* 0x0000f200ff047b82 */ /* 0x000ee60000000a00 */
[----:B------:R-:W-:-:S03]  /*c3a0*/  LEA.HI.X.SX32 R47, R0, RZ, 0x1, P0 ;  /* 0x000000ff002f7211 */ /* 0x000fc600000f0eff */
[----:B------:R-:W-:Y:S02]  /*c3b0*/  USHF.R.S32.HI UR4, URZ, 0x1f, UR5 ;  /* 0x0000001fff047899 */ /* 0x000fe40008011405 */
[----:B------:R-:W-:-:S04]  /*c3c0*/  USHF.R.S32.HI UR6, URZ, 0x1f, UR10 ;  /* 0x0000001fff067899 */ /* 0x000fc8000801140a */
[C---:B-1----:R-:W-:Y:S02]  /*c3d0*/  IMAD R0, R6.reuse, UR4, RZ ;  /* 0x0000000406007c24 */ /* 0x042fe4000f8e02ff */
[----:B------:R-:W-:-:S04]  /*c3e0*/  IMAD.WIDE.U32 R46, R6, UR5, R46 ;  /* 0x00000005062e7c25 */ /* 0x000fc8000f8e002e */
[----:B------:R-:W-:Y:S01]  /*c3f0*/  IMAD R0, R7, UR5, R0 ;  /* 0x0000000507007c24 */ /* 0x000fe2000f8e0200 */
[----:B------:R-:W1:Y:S04]  /*c400*/  LDCU.64 UR4, c[0x0][0x3b0] ;  /* 0x00007600ff0477ac */ /* 0x000e680008000a00 */
[----:B------:R-:W-:Y:S01]  /*c410*/  IADD3 R47, PT, PT, R47, R0, RZ ;  /* 0x000000002f2f7210 */ /* 0x000fe20007ffe0ff */
[----:B---3--:R-:W-:-:S04]  /*c420*/  IMAD R0, R4, UR6, RZ ;  /* 0x0000000604007c24 */ /* 0x008fc8000f8e02ff */
[----:B------:R-:W-:Y:S02]  /*c430*/  IMAD R0, R5, UR10, R0 ;  /* 0x0000000a05007c24 */ /* 0x000fe4000f8e0200 */
[----:B------:R-:W-:-:S05]  /*c440*/  IMAD.WIDE.U32 R4, R4, UR10, R46 ;  /* 0x0000000a04047c25 */ /* 0x000fca000f8e002e */
[----:B------:R-:W-:Y:S02]  /*c450*/  IADD3 R5, PT, PT, R5, R0, RZ ;  /* 0x0000000005057210 */ /* 0x000fe40007ffe0ff */
[----:B-1----:R-:W-:-:S04]  /*c460*/  LEA R6, P0, R4, UR4, 0x2 ;  /* 0x0000000404067c11 */ /* 0x002fc8000f8010ff */
[----:B------:R-:W-:-:S05]  /*c470*/  LEA.HI.X R7, R4, UR5, R5, 0x2, P0 ;  /* 0x0000000504077c11 */ /* 0x000fca00080f1405 */
[----:B--2---:R1:W-:Y:S04]  /*c480*/  STG.E desc[UR8][R6.64], R12 ;  /* 0x0000000c06007986 */ /* 0x0043e8000c101908 */
.L_x_87:
[----:B------:R-:W-:Y:S05]  /*c490*/  BSYNC.RECONVERGENT B0 ;  /* 0x0000000000007941 */ /* 0x000fea0003800200 */
.L_x_86:
[----:B------:R-:W3:Y:S02]  /*c4a0*/  SYNCS.PHASECHK.TRANS64.TRYWAIT P0, [UR7+0xc8], RZ ;  /* 0x0000c8ffff0075a7 */ /* 0x000ee40008001107 */
[----:B---3--:R-:W-:Y:S05]  /*c4b0*/  @!P0 BRA `(.L_x_88) ;  /* 0x0000001000148947 */ /* 0x008fea0003800000 */
.L_x_154:
[----:B------:R-:W-:Y:S06]  /*c4c0*/  BAR.ARV 0x2, 0x120 ;  /* 0x0084800000007b1d */ /* 0x000fec0000002000 */
[----:B------:R-:W-:Y:S05]  /*c4d0*/  BRA `(.L_x_89) ;  /* 0x0000000000347947 */ /* 0x000fea0003800000 */
.L_x_80:
[----:B------:R-:W-:Y:S05]  /*c4e0*/  BRA.U UP0, `(.L_x_90) ;  /* 0x00000001002c7547 */ /* 0x000fea000b800000 */
[----:B------:R-:W3:Y:S01]  /*c4f0*/  S2UR UR4, SR_CgaCtaId ;  /* 0x00000000000479c3 */ /* 0x000ee20000008800 */
[----:B--2---:R-:W-:Y:S01]  /*c500*/  UMOV UR6, 0x400 ;  /* 0x0000040000067882 */ /* 0x004fe20000000000 */
[----:B------:R-:W-:Y:S01]  /*c510*/  UMOV UR5, 0x20 ;  /* 0x0000002000057882 */ /* 0x000fe20000000000 */
[----:B------:R-:W-:Y:S01]  /*c520*/  ELECT P0, URZ, PT ;  /* 0x0000000000ff782f */ /* 0x000fe20003800000 */
[----:B---3--:R-:W-:Y:S02]  /*c530*/  ULEA UR6, UR4, UR6, 0x18 ;  /* 0x0000000604067291 */ /* 0x008fe4000f8ec0ff */
[----:B------:R-:W-:-:S04]  /*c540*/  UIADD3 UR4, UPT, UPT, -UR5, 0x100000, URZ ;  /* 0x0010000005047890 */ /* 0x000fc8000fffe1ff */
[----:B------:R-:W-:Y:S02]  /*c550*/  USHF.L.U32 UR5, UR4, 0xb, URZ ;  /* 0x0000000b04057899 */ /* 0x000fe400080006ff */
[----:B------:R-:W-:Y:S01]  /*c560*/  USHF.L.U32 UR4, UR4, 0x1, URZ ;  /* 0x0000000104047899 */ /* 0x000fe200080006ff */
[----:B------:R-:W2:Y:S11]  /*c570*/  FENCE.VIEW.ASYNC.S ;  /* 0x00000000000073c6 */ /* 0x000eb60000000000 */
[----:B--2---:R3:W2:Y:S02]  /*c580*/  SYNCS.EXCH.64 URZ, [UR6+0xf0], UR4 ;  /* 0x0000f00406ff75b2 */ /* 0x0046a40008000100 */
[----:B---3--:R-:W-:Y:S01]  /*c590*/  NOP ;  /* 0x0000000000007918 */ /* 0x008fe20000000000 */
.L_x_90:
[----:B------:R-:W-:Y:S01]  /*c5a0*/  NOP ;  /* 0x0000000000007918 */ /* 0x000fe20000000000 */
.L_x_89:
[----:B------:R-:W-:-:S13]  /*c5b0*/  R2UR UR4, R3 ;  /* 0x00000000030472ca */ /* 0x000fda00000e0000 */
[----:B------:R-:W-:-:S09]  /*c5c0*/  UISETP.NE.AND UP0, UPT, UR4, 0xc, UPT ;  /* 0x0000000c0400788c */ /* 0x000fd2000bf05270 */
[----:B------:R-:W-:Y:S05]  /*c5d0*/  BRA.U UP0, `(.L_x_91) ;  /* 0x00000001002c7547 */ /* 0x000fea000b800000 */
[----:B------:R-:W5:Y:S01]  /*c5e0*/  S2UR UR4, SR_CgaCtaId ;  /* 0x00000000000479c3 */ /* 0x000f620000008800 */
[----:B--2---:R-:W-:Y:S01]  /*c5f0*/  UMOV UR6, 0x400 ;  /* 0x0000040000067882 */ /* 0x004fe20000000000 */
[----:B------:R-:W-:Y:S01]  /*c600*/  UMOV UR5, 0x20 ;  /* 0x0000002000057882 */ /* 0x000fe20000000000 */
[----:B------:R-:W-:Y:S01]  /*c610*/  ELECT P0, URZ, PT ;  /* 0x0000000000ff782f */ /* 0x000fe20003800000 */
[----:B-----5:R-:W-:Y:S02]  /*c620*/  ULEA UR6, UR4, UR6, 0x18 ;  /* 0x0000000604067291 */ /* 0x020fe4000f8ec0ff */
[----:B------:R-:W-:-:S04]  /*c630*/  UIADD3 UR4, UPT, UPT, -UR5, 0x100000, URZ ;  /* 0x0010000005047890 */ /* 0x000fc8000fffe1ff */
[----:B------:R-:W-:Y:S02]  /*c640*/  USHF.L.U32 UR5, UR4, 0xb, URZ ;  /* 0x0000000b04057899 */ /* 0x000fe400080006ff */
[----:B------:R-:W-:Y:S01]  /*c650*/  USHF.L.U32 UR4, UR4, 0x1, URZ ;  /* 0x0000000104047899 */ /* 0x000fe200080006ff */
[----:B------:R-:W2:Y:S11]  /*c660*/  FENCE.VIEW.ASYNC.S ;  /* 0x00000000000073c6 */ /* 0x000eb60000000000 */
[----:B--2---:R2:W3:Y:S01]  /*c670*/  SYNCS.EXCH.64 URZ, [UR6+0xf0], UR4 ;  /* 0x0000f00406ff75b2 */ /* 0x0044e20008000100 */
[----:B------:R-:W-:Y:S01]  /*c680*/  NOP ;  /* 0x0000000000007918 */ /* 0x000fe20000000000 */
.L_x_91:
[----:B------:R-:W-:Y:S01]  /*c690*/  NOP ;  /* 0x0000000000007918 */ /* 0x000fe20000000000 */
[----:B--2---:R-:W-:Y:S05]  /*c6a0*/  EXIT ;  /* 0x000000000000794d */ /* 0x004fea0003800000 */
.L_x_11:
[----:B------:R-:W-:Y:S01]  /*c6b0*/  HFMA2 R10, -RZ, RZ, -0.0 , 0 ;  /* 0x80000000ff0a7431 */ /* 0x000fe200000001ff */
[----:B------:R-:W-:Y:S02]  /*c6c0*/  MOV R4, UR14 ;  /* 0x0000000e00047c02 */ /* 0x000fe40008000f00 */
[----:B------:R-:W-:-:S07]  /*c6d0*/  MOV R11, 0x80000000 ;  /* 0x80000000000b7802 */ /* 0x000fce0000000f00 */
.L_x_92:
[----:B-1----:R1:W2:Y:S02]  /*c6e0*/  SYNCS.PHASECHK.TRANS64.TRYWAIT P0, [R4+URZ+0x48], R11 ;  /* 0x0000480b040075a7 */ /* 0x0022a400080011ff */
[----:B--2---:R-:W-:Y:S05]  /*c6f0*/  @!P0 NANOSLEEP.SYNCS 0x989680 ;  /* 0x009896800000895d */ /* 0x004fea0003900000 */
[----:B------:R-:W2:Y:S02]  /*c700*/  @!P0 SYNCS.PHASECHK.TRANS64 P0, [R4+URZ+0x48], R11 ;  /* 0x0000480b040085a7 */ /* 0x000ea400080010ff */
[----:B--2---:R-:W-:Y:S05]  /*c710*/  @!P0 BRA `(.L_x_92) ;  /* 0xfffffffc00f08947 */ /* 0x004fea000383ffff */
[----:B------:R-:W-:Y:S05]  /*c720*/  BRA `(.L_x_93) ;  /* 0xffffff4800187947 */ /* 0x000fea000383ffff */
.L_x_13:
[----:B------:R-:W-:Y:S01]  /*c730*/  HFMA2 R10, -RZ, RZ, -0.0 , 0 ;  /* 0x80000000ff0a7431 */ /* 0x000fe200000001ff */
[----:B------:R-:W-:Y:S02]  /*c740*/  MOV R4, UR14 ;  /* 0x0000000e00047c02 */ /* 0x000fe40008000f00 */
[----:B------:R-:W-:-:S07]  /*c750*/  MOV R11, 0x80000000 ;  /* 0x80000000000b7802 */ /* 0x000fce0000000f00 */
.L_x_94:
[----:B-1----:R1:W2:Y:S02]  /*c760*/  SYNCS.PHASECHK.TRANS64.TRYWAIT P0, [R4+URZ+0x8], R11 ;  /* 0x0000080b040075a7 */ /* 0x0022a400080011ff */
[----:B--2---:R-:W-:Y:S05]  /*c770*/  @!P0 NANOSLEEP.SYNCS 0x989680 ;  /* 0x009896800000895d */ /* 0x004fea0003900000 */
[----:B------:R-:W2:Y:S02]  /*c780*/  @!P0 SYNCS.PHASECHK.TRANS64 P0, [R4+URZ+0x8], R11 ;  /* 0x0000080b040085a7 */ /* 0x000ea400080010ff */
[----:B--2---:R-:W-:Y:S05]  /*c790*/  @!P0 BRA `(.L_x_94) ;  /* 0xfffffffc00f08947 */ /* 0x004fea000383ffff */
[----:B------:R-:W-:Y:S05]  /*c7a0*/  BRA `(.L_x_95) ;  /* 0xffffff4800a87947 */ /* 0x000fea000383ffff */
.L_x_15:
[----:B------:R-:W-:Y:S01]  /*c7b0*/  HFMA2 R10, -RZ, RZ, -0.0 , 0 ;  /* 0x80000000ff0a7431 */ /* 0x000fe200000001ff */
[----:B--2---:R-:W-:Y:S02]  /*c7c0*/  MOV R4, UR14 ;  /* 0x0000000e00047c02 */ /* 0x004fe40008000f00 */
[----:B------:R-:W-:-:S07]  /*c7d0*/  MOV R11, 0x80000000 ;  /* 0x80000000000b7802 */ /* 0x000fce0000000f00 */
.L_x_96:
[----:B-1----:R1:W2:Y:S02]  /*c7e0*/  SYNCS.PHASECHK.TRANS64.TRYWAIT P0, [R4+URZ+0x50], R11 ;  /* 0x0000500b040075a7 */ /* 0x0022a400080011ff */
[----:B--2---:R-:W-:Y:S05]  /*c7f0*/  @!P0 NANOSLEEP.SYNCS 0x989680 ;  /* 0x009896800000895d */ /* 0x004fea0003900000 */
[----:B------:R-:W2:Y:S02]  /*c800*/  @!P0 SYNCS.PHASECHK.TRANS64 P0, [R4+URZ+0x50], R11 ;  /* 0x0000500b040085a7 */ /* 0x000ea400080010ff */
[----:B--2---:R-:W-:Y:S05]  /*c810*/  @!P0 BRA `(.L_x_96) ;  /* 0xfffffffc00f08947 */ /* 0x004fea000383ffff */
[----:B------:R-:W-:Y:S05]  /*c820*/  BRA `(.L_x_97) ;  /* 0xffffff4c00347947 */ /* 0x000fea000383ffff */
.L_x_19:
[----:B--23--:R-:W-:Y:S02]  /*c830*/  MOV R4, UR5 ;  /* 0x0000000500047c02 */ /* 0x00cfe40008000f00 */
[-C--:B------:R-:W-:Y:S02]  /*c840*/  MOV R24, R5.reuse ;  /* 0x0000000500187202 */ /* 0x080fe40000000f00 */
[----:B------:R-:W-:-:S07]  /*c850*/  MOV R25, R5 ;  /* 0x0000000500197202 */ /* 0x000fce0000000f00 */
.L_x_98:
[----:B-1----:R1:W2:Y:S02]  /*c860*/  SYNCS.PHASECHK.TRANS64.TRYWAIT P0, [R4+URZ+0x48], R25 ;  /* 0x00004819040075a7 */ /* 0x0022a400080011ff */
[----:B--2---:R-:W-:Y:S05]  /*c870*/  @!P0 NANOSLEEP.SYNCS 0x989680 ;  /* 0x009896800000895d */ /* 0x004fea0003900000 */
[----:B------:R-:W2:Y:S02]  /*c880*/  @!P0 SYNCS.PHASECHK.TRANS64 P0, [R4+URZ+0x48], R25 ;  /* 0x00004819040085a7 */ /* 0x000ea400080010ff */
[----:B--2---:R-:W-:Y:S05]  /*c890*/  @!P0 BRA `(.L_x_98) ;  /* 0xfffffffc00f08947 */ /* 0x004fea000383ffff */
[----:B------:R-:W-:Y:S05]  /*c8a0*/  BRA `(.L_x_99) ;  /* 0xffffff5000b47947 */ /* 0x000fea000383ffff */
.L_x_21:
[----:B------:R-:W-:Y:S02]  /*c8b0*/  MOV R9, UR6 ;  /* 0x0000000600097c02 */ /* 0x000fe40008000f00 */
[-C--:B------:R-:W-:Y:S02]  /*c8c0*/  MOV R10, R5.reuse ;  /* 0x00000005000a7202 */ /* 0x080fe40000000f00 */
[----:B------:R-:W-:-:S07]  /*c8d0*/  MOV R11, R5 ;  /* 0x00000005000b7202 */ /* 0x000fce0000000f00 */
.L_x_100:
[----:B-1----:R1:W2:Y:S02]  /*c8e0*/  SYNCS.PHASECHK.TRANS64.TRYWAIT P0, [R9+URZ+0x48], R11 ;  /* 0x0000480b090075a7 */ /* 0x0022a400080011ff */
[----:B--2---:R-:W-:Y:S05]  /*c8f0*/  @!P0 NANOSLEEP.SYNCS 0x989680 ;  /* 0x009896800000895d */ /* 0x004fea0003900000 */
[----:B------:R-:W2:Y:S02]  /*c900*/  @!P0 SYNCS.PHASECHK.TRANS64 P0, [R9+URZ+0x48], R11 ;  /* 0x0000480b090085a7 */ /* 0x000ea400080010ff */
[----:B--2---:R-:W-:Y:S05]  /*c910*/  @!P0 BRA `(.L_x_100) ;  /* 0xfffffffc00f08947 */ /* 0x004fea000383ffff */
[----:B------:R-:W-:Y:S05]  /*c920*/  BRA `(.L_x_101) ;  /* 0xffffff5400e07947 */ /* 0x000fea000383ffff */
.L_x_23:
[----:B-1----:R-:W-:Y:S02]  /*c930*/  MOV R4, UR7 ;  /* 0x0000000700047c02 */ /* 0x002fe40008000f00 */
[-C--:B------:R-:W-:Y:S02]  /*c940*/  MOV R12, R5.reuse ;  /* 0x00000005000c7202 */ /* 0x080fe40000000f00 */
[----:B------:R-:W-:-:S07]  /*c950*/  MOV R13, R5 ;  /* 0x00000005000d7202 */ /* 0x000fce0000000f00 */
.L_x_102:
[----:B-1----:R1:W2:Y:S02]  /*c960*/  SYNCS.PHASECHK.TRANS64.TRYWAIT P0, [R4+URZ+0x48], R13 ;  /* 0x0000480d040075a7 */ /* 0x0022a400080011ff */
[----:B--2---:R-:W-:Y:S05]  /*c970*/  @!P0 NANOSLEEP.SYNCS 0x989680 ;  /* 0x009896800000895d */ /* 0x004fea0003900000 */
[----:B------:R-:W2:Y:S02]  /*c980*/  @!P0 SYNCS.PHASECHK.TRANS64 P0, [R4+URZ+0x48], R13 ;  /* 0x0000480d040085a7 */ /* 0x000ea400080010ff */
[----:B--2---:R-:W-:Y:S05]  /*c990*/  @!P0 BRA `(.L_x_102) ;  /* 0xfffffffc00f08947 */ /* 0x004fea000383ffff */
[----:B------:R-:W-:Y:S05]  /*c9a0*/  BRA `(.L_x_103) ;  /* 0xffffff58006c7947 */ /* 0x000fea000383ffff */
.L_x_25:
[----:B-12---:R-:W-:Y:S02]  /*c9b0*/  MOV R4, UR4 ;  /* 0x0000000400047c02 */ /* 0x006fe40008000f00 */
[-C--:B------:R-:W-:Y:S02]  /*c9c0*/  MOV R12, R5.reuse ;  /* 0x00000005000c7202 */ /* 0x080fe40000000f00 */
[----:B------:R-:W-:-:S07]  /*c9d0*/  MOV R13, R5 ;  /* 0x00000005000d7202 */ /* 0x000fce0000000f00 */
.L_x_104:
[----:B-1----:R1:W2:Y:S02]  /*c9e0*/  SYNCS.PHASECHK.TRANS64.TRYWAIT P0, [R4+URZ+0x48], R13 ;  /* 0x0000480d040075a7 */ /* 0x0022a400080011ff */
[----:B--2---:R-:W-:Y:S05]  /*c9f0*/  @!P0 NANOSLEEP.SYNCS 0x989680 ;  /* 0x009896800000895d */ /* 0x004fea0003900000 */
[----:B------:R-:W2:Y:S02]  /*ca00*/  @!P0 SYNCS.PHASECHK.TRANS64 P0, [R4+URZ+0x48], R13 ;  /* 0x0000480d040085a7 */ /* 0x000ea400080010ff */
[----:B--2---:R-:W-:Y:S05]  /*ca10*/  @!P0 BRA `(.L_x_104) ;  /* 0xfffffffc00f08947 */ /* 0x004fea000383ffff */
[----:B------:R-:W-:Y:S05]  /*ca20*/  BRA `(.L_x_105) ;  /* 0xffffff58008c7947 */ /* 0x000fea000383ffff */
.L_x_28:
[----:B---3--:R-:W-:Y:S02]  /*ca30*/  MOV R4, UR5 ;  /* 0x0000000500047c02 */ /* 0x008fe40008000f00 */
[----:B------:R-:W-:-:S07]  /*ca40*/  MOV R13, R12 ;  /* 0x0000000c000d7202 */ /* 0x000fce0000000f00 */
.L_x_106:
[----:B-1----:R1:W2:Y:S02]  /*ca50*/  SYNCS.PHASECHK.TRANS64.TRYWAIT P0, [R4+URZ+0x48], R13 ;  /* 0x0000480d040075a7 */ /* 0x0022a400080011ff */
[----:B--2---:R-:W-:Y:S05]  /*ca60*/  @!P0 NANOSLEEP.SYNCS 0x989680 ;  /* 0x009896800000895d */ /* 0x004fea0003900000 */
[----:B------:R-:W2:Y:S02]  /*ca70*/  @!P0 SYNCS.PHASECHK.TRANS64 P0, [R4+URZ+0x48], R13 ;  /* 0x0000480d040085a7 */ /* 0x000ea400080010ff */
[----:B--2---:R-:W-:Y:S05]  /*ca80*/  @!P0 BRA `(.L_x_106) ;  /* 0xfffffffc00f08947 */ /* 0x004fea000383ffff */
[----:B------:R-:W-:Y:S05]  /*ca90*/  BRA `(.L_x_107) ;  /* 0xffffff5c00ac7947 */ /* 0x000fea000383ffff */
.L_x_30:
[----:B--23--:R-:W-:Y:S02]  /*caa0*/  MOV R4, UR4 ;  /* 0x0000000400047c02 */ /* 0x00cfe40008000f00 */
[----:B------:R-:W-:-:S07]  /*cab0*/  MOV R13, R12 ;  /* 0x0000000c000d7202 */ /* 0x000fce0000000f00 */
.L_x_108:
[----:B-1----:R1:W2:Y:S02]  /*cac0*/  SYNCS.PHASECHK.TRANS64.TRYWAIT P0, [R4+URZ+0x48], R13 ;  /* 0x0000480d040075a7 */ /* 0x0022a400080011ff */
[----:B--2---:R-:W-:Y:S05]  /*cad0*/  @!P0 NANOSLEEP.SYNCS 0x989680 ;  /* 0x009896800000895d */ /* 0x004fea0003900000 */
[----:B------:R-:W2:Y:S02]  /*cae0*/  @!P0 SYNCS.PHASECHK.TRANS64 P0, [R4+URZ+0x48], R13 ;  /* 0x0000480d040085a7 */ /* 0x000ea400080010ff */
[----:B--2---:R-:W-:Y:S05]  /*caf0*/  @!P0 BRA `(.L_x_108) ;  /* 0xfffffffc00f08947 */ /* 0x004fea000383ffff */
[----:B------:R-:W-:Y:S05]  /*cb00*/  BRA `(.L_x_109) ;  /* 0xffffff6000487947 */ /* 0x000fea000383ffff */
.L_x_32:
[----:B-1234-:R-:W-:Y:S02]  /*cb10*/  MOV R4, UR4 ;  /* 0x0000000400047c02 */ /* 0x01efe40008000f00 */
[----:B------:R-:W-:-:S07]  /*cb20*/  MOV R11, R10 ;  /* 0x0000000a000b7202 */ /* 0x000fce0000000f00 */
.L_x_110:
[----:B-1----:R1:W2:Y:S02]  /*cb30*/  SYNCS.PHASECHK.TRANS64.TRYWAIT P0, [R4+URZ+0x48], R11 ;  /* 0x0000480b040075a7 */ /* 0x0022a400080011ff */
[----:B--2---:R-:W-:Y:S05]  /*cb40*/  @!P0 NANOSLEEP.SYNCS 0x989680 ;  /* 0x009896800000895d */ /* 0x004fea0003900000 */
[----:B------:R-:W2:Y:S02]  /*cb50*/  @!P0 SYNCS.PHASECHK.TRANS64 P0, [R4+URZ+0x48], R11 ;  /* 0x0000480b040085a7 */ /* 0x000ea400080010ff */
[----:B--2---:R-:W-:Y:S05]  /*cb60*/  @!P0 BRA `(.L_x_110) ;  /* 0xfffffffc00f08947 */ /* 0x004fea000383ffff */
[----:B------:R-:W-:Y:S05]  /*cb70*/  BRA `(.L_x_111) ;  /* 0xffffff6400207947 */ /* 0x000fea000383ffff */
.L_x_34:
[----:B------:R-:W-:-:S07]  /*cb80*/  MOV R4, UR14 ;  /* 0x0000000e00047c02 */ /* 0x000fce0008000f00 */
.L_x_112:
[----:B-1----:R1:W2:Y:S02]  /*cb90*/  SYNCS.PHASECHK.TRANS64.TRYWAIT P0, [R4+URZ+0x8], RZ ;  /* 0x000008ff040075a7 */ /* 0x0022a400080011ff */
[----:B--2---:R-:W-:Y:S05]  /*cba0*/  @!P0 NANOSLEEP.SYNCS 0x989680 ;  /* 0x009896800000895d */ /* 0x004fea0003900000 */
[----:B------:R-:W2:Y:S02]  /*cbb0*/  @!P0 SYNCS.PHASECHK.TRANS64 P0, [R4+URZ+0x8], RZ ;  /* 0x000008ff040085a7 */ /* 0x000ea400080010ff */
[----:B--2---:R-:W-:Y:S05]  /*cbc0*/  @!P0 BRA `(.L_x_112) ;  /* 0xfffffffc00f08947 */ /* 0x004fea000383ffff */
[----:B------:R-:W-:Y:S05]  /*cbd0*/  BRA `(.L_x_113) ;  /* 0xffffff6400247947 */ /* 0x000fea000383ffff */
.L_x_36:
[----:B-1234-:R-:W-:-:S07]  /*cbe0*/  MOV R4, UR14 ;  /* 0x0000000e00047c02 */ /* 0x01efce0008000f00 */
.L_x_114:
[----:B-1----:R1:W2:Y:S02]  /*cbf0*/  SYNCS.PHASECHK.TRANS64.TRYWAIT P0, [R4+URZ+0x8], RZ ;  /* 0x000008ff040075a7 */ /* 0x0022a400080011ff */
[----:B--2---:R-:W-:Y:S05]  /*cc00*/  @!P0 NANOSLEEP.SYNCS 0x989680 ;  /* 0x009896800000895d */ /* 0x004fea0003900000 */
[----:B------:R-:W2:Y:S02]  /*cc10*/  @!P0 SYNCS.PHASECHK.TRANS64 P0, [R4+URZ+0x8], RZ ;  /* 0x000008ff040085a7 */ /* 0x000ea400080010ff */
[----:B--2---:R-:W-:Y:S05]  /*cc20*/  @!P0 BRA `(.L_x_114) ;  /* 0xfffffffc00f08947 */ /* 0x004fea000383ffff */
[----:B------:R-:W-:Y:S05]  /*cc30*/  BRA `(.L_x_35) ;  /* 0xffffff6400287947 */ /* 0x000fea000383ffff */
.L_x_43:
[----:B------:R-:W-:-:S07]  /*cc40*/  MOV R13, R12 ;  /* 0x0000000c000d7202 */ /* 0x000fce0000000f00 */
.L_x_115:
[----:B-1----:R1:W2:Y:S02]  /*cc50*/  SYNCS.PHASECHK.TRANS64.TRYWAIT P0, [R16+URZ], R13 ;  /* 0x0000000d100075a7 */ /* 0x0022a400080011ff */
[----:B--2---:R-:W-:Y:S05]  /*cc60*/  @!P0 NANOSLEEP.SYNCS 0x989680 ;  /* 0x009896800000895d */ /* 0x004fea0003900000 */
[----:B------:R-:W2:Y:S02]  /*cc70*/  @!P0 SYNCS.PHASECHK.TRANS64 P0, [R16+URZ], R13 ;  /* 0x0000000d100085a7 */ /* 0x000ea400080010ff */
[----:B--2---:R-:W-:Y:S05]  /*cc80*/  @!P0 BRA `(.L_x_115) ;  /* 0xfffffffc00f08947 */ /* 0x004fea000383ffff */
[----:B------:R-:W-:Y:S05]  /*cc90*/  BRA `(.L_x_42) ;  /* 0xffffff6800047947 */ /* 0x000fea000383ffff */
.L_x_46:
[----:B------:R-:W-:-:S07]  /*cca0*/  MOV R5, R4 ;  /* 0x0000000400057202 */ /* 0x000fce0000000f00 */
.L_x_116:
[----:B-1----:R1:W2:Y:S02]  /*ccb0*/  SYNCS.PHASECHK.TRANS64.TRYWAIT P0, [R12+URZ], R5 ;  /* 0x000000050c0075a7 */ /* 0x0022a400080011ff */
[----:B--2---:R-:W-:Y:S05]  /*ccc0*/  @!P0 NANOSLEEP.SYNCS 0x989680 ;  /* 0x009896800000895d */ /* 0x004fea0003900000 */
[----:B------:R-:W2:Y:S02]  /*ccd0*/  @!P0 SYNCS.PHASECHK.TRANS64 P0, [R12+URZ], R5 ;  /* 0x000000050c0085a7 */ /* 0x000ea400080010ff */
[----:B--2---:R-:W-:Y:S05]  /*cce0*/  @!P0 BRA `(.L_x_116) ;  /* 0xfffffffc00f08947 */ /* 0x004fea000383ffff */
[----:B------:R-:W-:Y:S05]  /*ccf0*/  BRA `(.L_x_45) ;  /* 0xffffff68006c7947 */ /* 0x000fea000383ffff */
.L_x_48:
[----:B------:R-:W-:-:S07]  /*cd00*/  MOV R4, UR4 ;  /* 0x0000000400047c02 */ /* 0x000fce0008000f00 */
.L_x_117:
[----:B-1----:R1:W2:Y:S02]  /*cd10*/  SYNCS.PHASECHK.TRANS64.TRYWAIT P0, [R4+URZ], RZ ;  /* 0x000000ff040075a7 */ /* 0x0022a400080011ff */
[----:B--2---:R-:W-:Y:S05]  /*cd20*/  @!P0 NANOSLEEP.SYNCS 0x989680 ;  /* 0x009896800000895d */ /* 0x004fea0003900000 */
[----:B------:R-:W2:Y:S02]  /*cd30*/  @!P0 SYNCS.PHASECHK.TRANS64 P0, [R4+URZ], RZ ;  /* 0x000000ff040085a7 */ /* 0x000ea400080010ff */
[----:B--2---:R-:W-:Y:S05]  /*cd40*/  @!P0 BRA `(.L_x_117) ;  /* 0xfffffffc00f08947 */ /* 0x004fea000383ffff */
[----:B------:R-:W-:Y:S05]  /*cd50*/  BRA `(.L_x_118) ;  /* 0xffffff6800f07947 */ /* 0x000fea000383ffff */
.L_x_49:
[----:B------:R-:W-:-:S07]  /*cd60*/  MOV R4, UR4 ;  /* 0x0000000400047c02 */ /* 0x000fce0008000f00 */
.L_x_119:
[----:B-1----:R1:W2:Y:S02]  /*cd70*/  SYNCS.PHASECHK.TRANS64.TRYWAIT P0, [R4+URZ+0x10], RZ ;  /* 0x000010ff040075a7 */ /* 0x0022a400080011ff */
[----:B--2---:R-:W-:Y:S05]  /*cd80*/  @!P0 NANOSLEEP.SYNCS 0x989680 ;  /* 0x009896800000895d */ /* 0x004fea0003900000 */
[----:B------:R-:W2:Y:S02]  /*cd90*/  @!P0 SYNCS.PHASECHK.TRANS64 P0, [R4+URZ+0x10], RZ ;  /* 0x000010ff040085a7 */ /* 0x000ea400080010ff */
[----:B--2---:R-:W-:Y:S05]  /*cda0*/  @!P0 BRA `(.L_x_119) ;  /* 0xfffffffc00f08947 */ /* 0x004fea000383ffff */
[----:B------:R-:W-:Y:S05]  /*cdb0*/  BRA `(.L_x_120) ;  /* 0xffffff6c00dc7947 */ /* 0x000fea000383ffff */
.L_x_51:
[----:B------:R-:W-:Y:S02]  /*cdc0*/  MOV R19, UR16 ;  /* 0x0000001000137c02 */ /* 0x000fe40008000f00 */
[----:B------:R-:W-:Y:S07]  /*cdd0*/  MOV R20, R21 ;  /* 0x0000001500147202 */ /* 0x000fee0000000f00 */
.L_x_121:
[----:B-1----:R1:W2:Y:S02]  /*cde0*/  SYNCS.PHASECHK.TRANS64.TRYWAIT P0, [R19+URZ+0x10], R21 ;  /* 0x00001015130075a7 */ /* 0x0022a400080011ff */
[----:B--2---:R-:W-:Y:S05]  /*cdf0*/  @!P0 NANOSLEEP.SYNCS 0x989680 ;  /* 0x009896800000895d */ /* 0x004fea0003900000 */
[----:B------:R-:W2:Y:S02]  /*ce00*/  @!P0 SYNCS.PHASECHK.TRANS64 P0, [R19+URZ+0x10], R21 ;  /* 0x00001015130085a7 */ /* 0x000ea400080010ff */
[----:B--2---:R-:W-:Y:S05]  /*ce10*/  @!P0 BRA `(.L_x_121) ;  /* 0xfffffffc00f08947 */ /* 0x004fea000383ffff */
[----:B------:R-:W-:Y:S05]  /*ce20*/  BRA `(.L_x_122) ;  /* 0xffffff7400607947 */ /* 0x000fea000383ffff */
.L_x_52:
[----:B------:R-:W-:Y:S02]  /*ce30*/  MOV R21, UR4 ;  /* 0x0000000400157c02 */ /* 0x000fe40008000f00 */
[----:B------:R-:W-:Y:S07]  /*ce40*/  MOV R23, R22 ;  /* 0x0000001600177202 */ /* 0x000fee0000000f00 */
.L_x_123:
[----:B-1----:R1:W2:Y:S02]  /*ce50*/  SYNCS.PHASECHK.TRANS64.TRYWAIT P0, [R21+URZ+0x88], R23 ;  /* 0x00008817150075a7 */ /* 0x0022a400080011ff */
[----:B--2---:R-:W-:Y:S05]  /*ce60*/  @!P0 NANOSLEEP.SYNCS 0x989680 ;  /* 0x009896800000895d */ /* 0x004fea0003900000 */
[----:B------:R-:W2:Y:S02]  /*ce70*/  @!P0 SYNCS.PHASECHK.TRANS64 P0, [R21+URZ+0x88], R23 ;  /* 0x00008817150085a7 */ /* 0x000ea400080010ff */
[----:B--2---:R-:W-:Y:S05]  /*ce80*/  @!P0 BRA `(.L_x_123) ;  /* 0xfffffffc00f08947 */ /* 0x004fea000383ffff */
[----:B------:R-:W-:Y:S05]  /*ce90*/  BRA `(.L_x_124) ;  /* 0xffffff7400687947 */ /* 0x000fea000383ffff */
.L_x_53:
[----:B-1----:R-:W-:Y:S02]  /*cea0*/  MOV R21, UR4 ;  /* 0x0000000400157c02 */ /* 0x002fe40008000f00 */
[----:B------:R-:W-:Y:S07]  /*ceb0*/  MOV R23, R22 ;  /* 0x0000001600177202 */ /* 0x000fee0000000f00 */
.L_x_125:
[----:B-1----:R1:W2:Y:S02]  /*cec0*/  SYNCS.PHASECHK.TRANS64.TRYWAIT P0, [R21+URZ+0x90], R23 ;  /* 0x00009017150075a7 */ /* 0x0022a400080011ff */
[----:B--2---:R-:W-:Y:S05]  /*ced0*/  @!P0 NANOSLEEP.SYNCS 0x989680 ;  /* 0x009896800000895d */ /* 0x004fea0003900000 */
[----:B------:R-:W2:Y:S02]  /*cee0*/  @!P0 SYNCS.PHASECHK.TRANS64 P0, [R21+URZ+0x90], R23 ;  /* 0x00009017150085a7 */ /* 0x000ea400080010ff */
[----:B--2---:R-:W-:Y:S05]  /*cef0*/  @!P0 BRA `(.L_x_125) ;  /* 0xfffffffc00f08947 */ /* 0x004fea000383ffff */
[----:B------:R-:W-:Y:S05]  /*cf00*/  BRA `(.L_x_126) ;  /* 0xffffff7400d87947 */ /* 0x000fea000383ffff */
.L_x_54:
[----:B------:R-:W-:Y:S02]  /*cf10*/  MOV R19, UR21 ;  /* 0x0000001500137c02 */ /* 0x000fe40008000f00 */
[----:B------:R-:W-:Y:S07]  /*cf20*/  MOV R20, R21 ;  /* 0x0000001500147202 */ /* 0x000fee0000000f00 */
.L_x_127:
[----:B-1----:R1:W2:Y:S02]  /*cf30*/  SYNCS.PHASECHK.TRANS64.TRYWAIT P0, [R19+URZ+0x10], R21 ;  /* 0x00001015130075a7 */ /* 0x0022a400080011ff */
[----:B--2---:R-:W-:Y:S05]  /*cf40*/  @!P0 NANOSLEEP.SYNCS 0x989680 ;  /* 0x009896800000895d */ /* 0x004fea0003900000 */
[----:B------:R-:W2:Y:S02]  /*cf50*/  @!P0 SYNCS.PHASECHK.TRANS64 P0, [R19+URZ+0x10], R21 ;  /* 0x00001015130085a7 */ /* 0x000ea400080010ff */
[----:B--2---:R-:W-:Y:S05]  /*cf60*/  @!P0 BRA `(.L_x_127) ;  /* 0xfffffffc00f08947 */ /* 0x004fea000383ffff */
[----:B------:R-:W-:Y:S05]  /*cf70*/  BRA `(.L_x_128) ;  /* 0xffffff7800187947 */ /* 0x000fea000383ffff */
.L_x_56:
[----:B-1----:R-:W-:Y:S02]  /*cf80*/  MOV R4, UR17 ;  /* 0x0000001100047c02 */ /* 0x002fe40008000f00 */
[----:B------:R-:W-:-:S07]  /*cf90*/  MOV R25, R24 ;  /* 0x0000001800197202 */ /* 0x000fce0000000f00 */
.L_x_129:
[----:B-1----:R1:W3:Y:S02]  /*cfa0*/  SYNCS.PHASECHK.TRANS64.TRYWAIT P0, [R4+URZ+0x10], R25 ;  /* 0x00001019040075a7 */ /* 0x0022e400080011ff */
[----:B---3--:R-:W-:Y:S05]  /*cfb0*/  @!P0 NANOSLEEP.SYNCS 0x989680 ;  /* 0x009896800000895d */ /* 0x008fea0003900000 */
[----:B------:R-:W3:Y:S02]  /*cfc0*/  @!P0 SYNCS.PHASECHK.TRANS64 P0, [R4+URZ+0x10], R25 ;  /* 0x00001019040085a7 */ /* 0x000ee400080010ff */
[----:B---3--:R-:W-:Y:S05]  /*cfd0*/  @!P0 BRA `(.L_x_129) ;  /* 0xfffffffc00f08947 */ /* 0x008fea000383ffff */
[----:B------:R-:W-:Y:S05]  /*cfe0*/  BRA `(.L_x_130) ;  /* 0xffffff7c00147947 */ /* 0x000fea000383ffff */
.L_x_57:
[----:B------:R-:W-:Y:S02]  /*cff0*/  MOV R5, UR4 ;  /* 0x0000000400057c02 */ /* 0x000fe40008000f00 */
[----:B------:R-:W-:-:S07]  /*d000*/  MOV R11, R10 ;  /* 0x0000000a000b7202 */ /* 0x000fce0000000f00 */
.L_x_131:
[----:B-1----:R1:W2:Y:S02]  /*d010*/  SYNCS.PHASECHK.TRANS64.TRYWAIT P0, [R5+URZ+0x88], R11 ;  /* 0x0000880b050075a7 */ /* 0x0022a400080011ff */
[----:B--2---:R-:W-:Y:S05]  /*d020*/  @!P0 NANOSLEEP.SYNCS 0x989680 ;  /* 0x009896800000895d */ /* 0x004fea0003900000 */
[----:B------:R-:W2:Y:S02]  /*d030*/  @!P0 SYNCS.PHASECHK.TRANS64 P0, [R5+URZ+0x88], R11 ;  /* 0x0000880b050085a7 */ /* 0x000ea400080010ff */
[----:B--2---:R-:W-:Y:S05]  /*d040*/  @!P0 BRA `(.L_x_131) ;  /* 0xfffffffc00f08947 */ /* 0x004fea000383ffff */
[----:B------:R-:W-:Y:S05]  /*d050*/  BRA `(.L_x_132) ;  /* 0xffffff7c00c87947 */ /* 0x000fea000383ffff */
.L_x_58:
[----:B------:R-:W-:Y:S02]  /*d060*/  MOV R4, UR4 ;  /* 0x0000000400047c02 */ /* 0x000fe40008000f00 */
[----:B------:R-:W-:-:S07]  /*d070*/  MOV R11, R10 ;  /* 0x0000000a000b7202 */ /* 0x000fce0000000f00 */
.L_x_133:
[----:B-1----:R1:W2:Y:S02]  /*d080*/  SYNCS.PHASECHK.TRANS64.TRYWAIT P0, [R4+URZ+0x90], R11 ;  /* 0x0000900b040075a7 */ /* 0x0022a400080011ff */
[----:B--2---:R-:W-:Y:S05]  /*d090*/  @!P0 NANOSLEEP.SYNCS 0x989680 ;  /* 0x009896800000895d */ /* 0x004fea0003900000 */
[----:B------:R-:W2:Y:S02]  /*d0a0*/  @!P0 SYNCS.PHASECHK.TRANS64 P0, [R4+URZ+0x90], R11 ;  /* 0x0000900b040085a7 */ /* 0x000ea400080010ff */
[----:B--2---:R-:W-:Y:S05]  /*d0b0*/  @!P0 BRA `(.L_x_133) ;  /* 0xfffffffc00f08947 */ /* 0x004fea000383ffff */
[----:B------:R-:W-:Y:S05]  /*d0c0*/  BRA `(.L_x_134) ;  /* 0xffffff80000c7947 */ /* 0x000fea000383ffff */
.L_x_59:
[----:B------:R-:W-:-:S07]  /*d0d0*/  MOV R5, UR4 ;  /* 0x0000000400057c02 */ /* 0x000fce0008000f00 */
.L_x_135:
[----:B-1----:R1:W2:Y:S02]  /*d0e0*/  SYNCS.PHASECHK.TRANS64.TRYWAIT P0, [R5+URZ+0xf0], RZ ;  /* 0x0000f0ff050075a7 */ /* 0x0022a400080011ff */
[----:B--2---:R-:W-:Y:S05]  /*d0f0*/  @!P0 NANOSLEEP.SYNCS 0x989680 ;  /* 0x009896800000895d */ /* 0x004fea0003900000 */
[----:B------:R-:W2:Y:S02]  /*d100*/  @!P0 SYNCS.PHASECHK.TRANS64 P0, [R5+URZ+0xf0], RZ ;  /* 0x0000f0ff050085a7 */ /* 0x000ea400080010ff */
[----:B--2---:R-:W-:Y:S05]  /*d110*/  @!P0 BRA `(.L_x_135) ;  /* 0xfffffffc00f08947 */ /* 0x004fea000383ffff */
[----:B------:R-:W-:Y:S05]  /*d120*/  BRA `(.L_x_136) ;  /* 0xffffff8000607947 */ /* 0x000fea000383ffff */
.L_x_66:
[----:B------:R-:W-:-:S07]  /*d130*/  MOV R4, UR4 ;  /* 0x0000000400047c02 */ /* 0x000fce0008000f00 */
.L_x_137:
[----:B-1----:R1:W2:Y:S02]  /*d140*/  SYNCS.PHASECHK.TRANS64.TRYWAIT P0, [R4+URZ+0xc0], RZ ;  /* 0x0000c0ff040075a7 */ /* 0x0022a400080011ff */
[----:B--2---:R-:W-:Y:S05]  /*d150*/  @!P0 NANOSLEEP.SYNCS 0x989680 ;  /* 0x009896800000895d */ /* 0x004fea0003900000 */
[----:B------:R-:W2:Y:S02]  /*d160*/  @!P0 SYNCS.PHASECHK.TRANS64 P0, [R4+URZ+0xc0], RZ ;  /* 0x0000c0ff040085a7 */ /* 0x000ea400080010ff */
[----:B--2---:R-:W-:Y:S05]  /*d170*/  @!P0 BRA `(.L_x_137) ;  /* 0xfffffffc00f08947 */ /* 0x004fea000383ffff */
[----:B------:R-:W-:Y:S05]  /*d180*/  BRA `(.L_x_138) ;  /* 0xffffff8400a07947 */ /* 0x000fea000383ffff */
.L_x_69:
[----:B------:R-:W-:Y:S01]  /*d190*/  HFMA2 R8, -RZ, RZ, -0.0 , 0 ;  /* 0x80000000ff087431 */ /* 0x000fe200000001ff */
[----:B------:R-:W-:Y:S02]  /*d1a0*/  MOV R4, UR5 ;  /* 0x0000000500047c02 */ /* 0x000fe40008000f00 */
[----:B------:R-:W-:-:S07]  /*d1b0*/  MOV R9, 0x80000000 ;  /* 0x8000000000097802 */ /* 0x000fce0000000f00 */
.L_x_139:
[----:B-1----:R1:W2:Y:S02]  /*d1c0*/  SYNCS.PHASECHK.TRANS64.TRYWAIT P0, [R4+URZ+0xb8], R9 ;  /* 0x0000b809040075a7 */ /* 0x0022a400080011ff */
[----:B--2---:R-:W-:Y:S05]  /*d1d0*/  @!P0 NANOSLEEP.SYNCS 0x989680 ;  /* 0x009896800000895d */ /* 0x004fea0003900000 */
[----:B------:R-:W2:Y:S02]  /*d1e0*/  @!P0 SYNCS.PHASECHK.TRANS64 P0, [R4+URZ+0xb8], R9 ;  /* 0x0000b809040085a7 */ /* 0x000ea400080010ff */
[----:B--2---:R-:W-:Y:S05]  /*d1f0*/  @!P0 BRA `(.L_x_139) ;  /* 0xfffffffc00f08947 */ /* 0x004fea000383ffff */
[----:B------:R-:W-:Y:S05]  /*d200*/  BRA `(.L_x_140) ;  /* 0xffffff8400dc7947 */ /* 0x000fea000383ffff */
.L_x_70:
[----:B-1----:R-:W-:-:S07]  /*d210*/  MOV R4, UR5 ;  /* 0x0000000500047c02 */ /* 0x002fce0008000f00 */
.L_x_141:
[----:B-1----:R1:W2:Y:S02]  /*d220*/  SYNCS.PHASECHK.TRANS64.TRYWAIT P0, [R4+URZ+0x80], RZ ;  /* 0x000080ff040075a7 */ /* 0x0022a400080011ff */
[----:B--2---:R-:W-:Y:S05]  /*d230*/  @!P0 NANOSLEEP.SYNCS 0x989680 ;  /* 0x009896800000895d */ /* 0x004fea0003900000 */
[----:B------:R-:W2:Y:S02]  /*d240*/  @!P0 SYNCS.PHASECHK.TRANS64 P0, [R4+URZ+0x80], RZ ;  /* 0x000080ff040085a7 */ /* 0x000ea400080010ff */
[----:B--2---:R-:W-:Y:S05]  /*d250*/  @!P0 BRA `(.L_x_141) ;  /* 0xfffffffc00f08947 */ /* 0x004fea000383ffff */
[----:B------:R-:W-:Y:S05]  /*d260*/  BRA `(.L_x_142) ;  /* 0xffffff88000c7947 */ /* 0x000fea000383ffff */
.L_x_71:
[----:B------:R-:W-:-:S07]  /*d270*/  MOV R4, UR5 ;  /* 0x0000000500047c02 */ /* 0x000fce0008000f00 */
.L_x_143:
[----:B-1----:R1:W2:Y:S02]  /*d280*/  SYNCS.PHASECHK.TRANS64.TRYWAIT P0, [R4+URZ+0xb8], RZ ;  /* 0x0000b8ff040075a7 */ /* 0x0022a400080011ff */
[----:B--2---:R-:W-:Y:S05]  /*d290*/  @!P0 NANOSLEEP.SYNCS 0x989680 ;  /* 0x009896800000895d */ /* 0x004fea0003900000 */
[----:B------:R-:W2:Y:S02]  /*d2a0*/  @!P0 SYNCS.PHASECHK.TRANS64 P0, [R4+URZ+0xb8], RZ ;  /* 0x0000b8ff040085a7 */ /* 0x000ea400080010ff */
[----:B--2---:R-:W-:Y:S05]  /*d2b0*/  @!P0 BRA `(.L_x_143) ;  /* 0xfffffffc00f08947 */ /* 0x004fea000383ffff */
[----:B------:R-:W-:Y:S05]  /*d2c0*/  BRA `(.L_x_144) ;  /* 0xffffffac00807947 */ /* 0x000fea000383ffff */
.L_x_73:
[----:B------:R-:W-:Y:S02]  /*d2d0*/  MOV R6, UR6 ;  /* 0x0000000600067c02 */ /* 0x000fe40008000f00 */
[----:B------:R-:W-:Y:S02]  /*d2e0*/  MOV R7, UR6 ;  /* 0x0000000600077c02 */ /* 0x000fe40008000f00 */
[----:B------:R-:W-:-:S07]  /*d2f0*/  MOV R4, UR5 ;  /* 0x0000000500047c02 */ /* 0x000fce0008000f00 */
.L_x_145:
[----:B-1----:R1:W2:Y:S02]  /*d300*/  SYNCS.PHASECHK.TRANS64.TRYWAIT P0, [R4+URZ+0x80], R7 ;  /* 0x00008007040075a7 */ /* 0x0022a400080011ff */
[----:B--2---:R-:W-:Y:S05]  /*d310*/  @!P0 NANOSLEEP.SYNCS 0x989680 ;  /* 0x009896800000895d */ /* 0x004fea0003900000 */
[----:B------:R-:W2:Y:S02]  /*d320*/  @!P0 SYNCS.PHASECHK.TRANS64 P0, [R4+URZ+0x80], R7 ;  /* 0x00008007040085a7 */ /* 0x000ea400080010ff */
[----:B--2---:R-:W-:Y:S05]  /*d330*/  @!P0 BRA `(.L_x_145) ;  /* 0xfffffffc00f08947 */ /* 0x004fea000383ffff */
[----:B------:R-:W-:Y:S05]  /*d340*/  BRA `(.L_x_146) ;  /* 0xffffffac00b47947 */ /* 0x000fea000383ffff */
.L_x_74:
[----:B------:R-:W-:Y:S02]  /*d350*/  MOV R6, UR6 ;  /* 0x0000000600067c02 */ /* 0x000fe40008000f00 */
[----:B------:R-:W-:Y:S02]  /*d360*/  MOV R7, UR6 ;  /* 0x0000000600077c02 */ /* 0x000fe40008000f00 */
[----:B------:R-:W-:-:S07]  /*d370*/  MOV R4, UR5 ;  /* 0x0000000500047c02 */ /* 0x000fce0008000f00 */
.L_x_147:
[----:B-1----:R1:W2:Y:S02]  /*d380*/  SYNCS.PHASECHK.TRANS64.TRYWAIT P0, [R4+URZ+0xb8], R7 ;  /* 0x0000b807040075a7 */ /* 0x0022a400080011ff */
[----:B--2---:R-:W-:Y:S05]  /*d390*/  @!P0 NANOSLEEP.SYNCS 0x989680 ;  /* 0x009896800000895d */ /* 0x004fea0003900000 */
[----:B------:R-:W2:Y:S02]  /*d3a0*/  @!P0 SYNCS.PHASECHK.TRANS64 P0, [R4+URZ+0xb8], R7 ;  /* 0x0000b807040085a7 */ /* 0x000ea400080010ff */
[----:B--2---:R-:W-:Y:S05]  /*d3b0*/  @!P0 BRA `(.L_x_147) ;  /* 0xfffffffc00f08947 */ /* 0x004fea000383ffff */
[----:B------:R-:W-:Y:S05]  /*d3c0*/  BRA `(.L_x_148) ;  /* 0xffffffc800bc7947 */ /* 0x000fea000383ffff */
.L_x_76:
[----:B------:R-:W-:Y:S02]  /*d3d0*/  MOV R6, UR8 ;  /* 0x0000000800067c02 */ /* 0x000fe40008000f00 */
[----:B------:R-:W-:Y:S02]  /*d3e0*/  MOV R7, UR8 ;  /* 0x0000000800077c02 */ /* 0x000fe40008000f00 */
[----:B------:R-:W-:-:S07]  /*d3f0*/  MOV R4, UR4 ;  /* 0x0000000400047c02 */ /* 0x000fce0008000f00 */
.L_x_149:
[----:B-1----:R1:W2:Y:S02]  /*d400*/  SYNCS.PHASECHK.TRANS64.TRYWAIT P0, [R4+URZ+0xb8], R7 ;  /* 0x0000b807040075a7 */ /* 0x0022a400080011ff */
[----:B--2---:R-:W-:Y:S05]  /*d410*/  @!P0 NANOSLEEP.SYNCS 0x989680 ;  /* 0x009896800000895d */ /* 0x004fea0003900000 */
[----:B------:R-:W2:Y:S02]  /*d420*/  @!P0 SYNCS.PHASECHK.TRANS64 P0, [R4+URZ+0xb8], R7 ;  /* 0x0000b807040085a7 */ /* 0x000ea400080010ff */
[----:B--2---:R-:W-:Y:S05]  /*d430*/  @!P0 BRA `(.L_x_149) ;  /* 0xfffffffc00f08947 */ /* 0x004fea000383ffff */
[----:B------:R-:W-:Y:S05]  /*d440*/  BRA `(.L_x_150) ;  /* 0xffffffcc00f87947 */ /* 0x000fea000383ffff */
.L_x_84:
[----:B-1----:R1:W3:Y:S02]  /*d450*/  SYNCS.PHASECHK.TRANS64.TRYWAIT P0, [R44+URZ+0xa0], RZ ;  /* 0x0000a0ff2c0075a7 */ /* 0x0022e400080011ff */
[----:B---3--:R-:W-:Y:S05]  /*d460*/  @!P0 NANOSLEEP.SYNCS 0x989680 ;  /* 0x009896800000895d */ /* 0x008fea0003900000 */
[----:B------:R-:W3:Y:S02]  /*d470*/  @!P0 SYNCS.PHASECHK.TRANS64 P0, [R44+URZ+0xa0], RZ ;  /* 0x0000a0ff2c0085a7 */ /* 0x000ee400080010ff */
[----:B---3--:R-:W-:Y:S05]  /*d480*/  @!P0 BRA `(.L_x_84) ;  /* 0xfffffffc00f08947 */ /* 0x008fea000383ffff */
[----:B------:R-:W-:Y:S05]  /*d490*/  BRA `(.L_x_151) ;  /* 0xffffffdc00607947 */ /* 0x000fea000383ffff */
.L_x_85:
[----:B------:R-:W-:Y:S01]  /*d4a0*/  HFMA2 R4, -RZ, RZ, -0.0 , 0 ;  /* 0x80000000ff047431 */ /* 0x000fe200000001ff */
[----:B------:R-:W-:-:S07]  /*d4b0*/  MOV R5, 0x80000000 ;  /* 0x8000000000057802 */ /* 0x000fce0000000f00 */
.L_x_152:
[----:B---3--:R3:W4:Y:S02]  /*d4c0*/  SYNCS.PHASECHK.TRANS64.TRYWAIT P0, [R44+URZ+0xc8], R5 ;  /* 0x0000c8052c0075a7 */ /* 0x00872400080011ff */
[----:B----4-:R-:W-:Y:S05]  /*d4d0*/  @!P0 NANOSLEEP.SYNCS 0x989680 ;  /* 0x009896800000895d */ /* 0x010fea0003900000 */
[----:B------:R-:W4:Y:S02]  /*d4e0*/  @!P0 SYNCS.PHASECHK.TRANS64 P0, [R44+URZ+0xc8], R5 ;  /* 0x0000c8052c0085a7 */ /* 0x000f2400080010ff */
[----:B----4-:R-:W-:Y:S05]  /*d4f0*/  @!P0 BRA `(.L_x_152) ;  /* 0xfffffffc00f08947 */ /* 0x010fea000383ffff */
[----:B------:R-:W-:Y:S05]  /*d500*/  BRA `(.L_x_153) ;  /* 0xffffffdc00607947 */ /* 0x000fea000383ffff */
.L_x_88:
[----:B---3--:R3:W4:Y:S02]  /*d510*/  SYNCS.PHASECHK.TRANS64.TRYWAIT P0, [R44+URZ+0xc8], RZ ;  /* 0x0000c8ff2c0075a7 */ /* 0x00872400080011ff */
[----:B----4-:R-:W-:Y:S05]  /*d520*/  @!P0 NANOSLEEP.SYNCS 0x989680 ;  /* 0x009896800000895d */ /* 0x010fea0003900000 */
[----:B------:R-:W4:Y:S02]  /*d530*/  @!P0 SYNCS.PHASECHK.TRANS64 P0, [R44+URZ+0xc8], RZ ;  /* 0x0000c8ff2c0085a7 */ /* 0x000f2400080010ff */
[----:B----4-:R-:W-:Y:S05]  /*d540*/  @!P0 BRA `(.L_x_88) ;  /* 0xfffffffc00f08947 */ /* 0x010fea000383ffff */
[----:B------:R-:W-:Y:S05]  /*d550*/  BRA `(.L_x_154) ;  /* 0xffffffec00d87947 */ /* 0x000fea000383ffff */
        .weak           $__internal_0_$__cuda_sm10x_tcgen05_guardrail_trap_col_being_dealloced_not_returned_by_alloc
        .type           $__internal_0_$__cuda_sm10x_tcgen05_guardrail_trap_col_being_dealloced_not_returned_by_alloc,@function
        .size           $__internal_0_$__cuda_sm10x_tcgen05_guardrail_trap_col_being_dealloced_not_returned_by_alloc,($__internal_1_$__cuda_sm10x_tcgen05_guardrail_trap_phase_invalid_during_alloc - $__internal_0_$__cuda_sm10x_tcgen05_guardrail_trap_col_being_dealloced_not_returned_by_alloc)
$__internal_0_$__cuda_sm10x_tcgen05_guardrail_trap_col_being_dealloced_not_returned_by_alloc:
[----:B------:R-:W-:Y:S05]  /*d560*/  BPT.TRAP 0x1 ;  /* 0x000000040000795c */ /* 0x000fea0000300000 */
[----:B------:R-:W-:-:S04]  /*d570*/  HFMA2 R5, -RZ, RZ, 0, 0 ;  /* 0x00000000ff057431 */ /* 0x000fc800000001ff */
[----:B------:R-:W-:Y:S05]  /*d580*/  RET.REL.NODEC R4 `(kernel_cutlass_kernel_flash_attncuteflash_fwd_sm100FlashAttentionForwardSm100_object_at__tensor0000o19211101213_tensor0000o19211101213_tensor0000o19210111213_tensor0000o19211101213_tensor_0) ;  /* 0xffffff28049c7950 */ /* 0x000fea0003c3ffff */
        .weak           $__internal_1_$__cuda_sm10x_tcgen05_guardrail_trap_phase_invalid_during_alloc
        .type           $__internal_1_$__cuda_sm10x_tcgen05_guardrail_trap_phase_invalid_during_alloc,@function
        .size           $__internal_1_$__cuda_sm10x_tcgen05_guardrail_trap_phase_invalid_during_alloc,($__internal_2_$__cuda_sm10x_tcgen05_guardrail_trap_unallocated_columns_being_dealloced - $__internal_1_$__cuda_sm10x_tcgen05_guardrail_trap_phase_invalid_during_alloc)
$__internal_1_$__cuda_sm10x_tcgen05_guardrail_trap_phase_invalid_during_alloc:
[----:B------:R-:W-:Y:S05]  /*d590*/  BPT.TRAP 0x1 ;  /* 0x000000040000795c */ /* 0x000fea0000300000 */
[----:B------:R-:W-:-:S04]  /*d5a0*/  MOV R5, 0x0 ;  /* 0x0000000000057802 */ /* 0x000fc80000000f00 */
[----:B------:R-:W-:Y:S05]  /*d5b0*/  RET.REL.NODEC R4 `(kernel_cutlass_kernel_flash_attncuteflash_fwd_sm100FlashAttentionForwardSm100_object_at__tensor0000o19211101213_tensor0000o19211101213_tensor0000o19210111213_tensor0000o19211101213_tensor_0) ;  /* 0xffffff2804907950 */ /* 0x000fea0003c3ffff */
        .weak           $__internal_2_$__cuda_sm10x_tcgen05_guardrail_trap_unallocated_columns_being_dealloced
        .type           $__internal_2_$__cuda_sm10x_tcgen05_guardrail_trap_unallocated_columns_being_dealloced,@function
        .size           $__internal_2_$__cuda_sm10x_tcgen05_guardrail_trap_unallocated_columns_being_dealloced,(.L_x_173 - $__internal_2_$__cuda_sm10x_tcgen05_guardrail_trap_unallocated_columns_being_dealloced)
$__internal_2_$__cuda_sm10x_tcgen05_guardrail_trap_unallocated_columns_being_dealloced:
[----:B------:R-:W-:Y:S05]  /*d5c0*/  BPT.TRAP 0x1 ;  /* 0x000000040000795c */ /* 0x000fea0000300000 */
[----:B------:R-:W-:-:S04]  /*d5d0*/  HFMA2 R5, -RZ, RZ, 0, 0 ;  /* 0x00000000ff057431 */ /* 0x000fc800000001ff */
[----:B------:R-:W-:Y:S05]  /*d5e0*/  RET.REL.NODEC R4 `(kernel_cutlass_kernel_flash_attncuteflash_fwd_sm100FlashAttentionForwardSm100_object_at__tensor0000o19211101213_tensor0000o19211101213_tensor0000o19210111213_tensor0000o19211101213_tensor_0) ;  /* 0xffffff2804847950 */ /* 0x000fea0003c3ffff */
.L_x_155:
[----:B------:R-:W-:-:S00]  /*d5f0*/  BRA `(.L_x_155) ;  /* 0xfffffffc00fc7947 */ /* 0x000fc0000383ffff */
[----:B------:R-:W-:-:S00]  /*d600*/  NOP ;  /* 0x0000000000007918 */ /* 0x000fc00000000000 */
[----:B------:R-:W-:-:S00]  /*d610*/  NOP ;  /* 0x0000000000007918 */ /* 0x000fc00000000000 */
[----:B------:R-:W-:-:S00]  /*d620*/  NOP ;  /* 0x0000000000007918 */ /* 0x000fc00000000000 */
[----:B------:R-:W-:-:S00]  /*d630*/  NOP ;  /* 0x0000000000007918 */ /* 0x000fc00000000000 */
[----:B------:R-:W-:-:S00]  /*d640*/  NOP ;  /* 0x0000000000007918 */ /* 0x000fc00000000000 */
[----:B------:R-:W-:-:S00]  /*d650*/  NOP ;  /* 0x0000000000007918 */ /* 0x000fc00000000000 */
[----:B------:R-:W-:-:S00]  /*d660*/  NOP ;  /* 0x0000000000007918 */ /* 0x000fc00000000000 */
[----:B------:R-:W-:-:S00]  /*d670*/  NOP ;  /* 0x0000000000007918 */ /* 0x000fc00000000000 */
.L_x_173:


//--------------------- .nv.shared.kernel_cutlass_kernel_flash_attncuteflash_fwd_sm100FlashAttentionForwardSm100_object_at__tensor0000o19211101213_tensor0000o19211101213_tensor0000o19210111213_tensor0000o19211101213_tensor_0 --------------------------
	.section	.nv.shared.kernel_cutlass_kernel_flash_attncuteflash_fwd_sm100FlashAttentionForwardSm100_object_at__tensor0000o19211101213_tensor0000o19211101213_tensor0000o19210111213_tensor0000o19211101213_tensor_0,"aw",@nobits
	.sectionflags	@""
	.align	1024
	.zero		1024


//--------------------- .nv.shared.reserved.0     --------------------------
	.section	.nv.shared.reserved.0,"aw",@nobits
	.align	8
	.weak		__nv_reservedSMEM_offset_0_alias
	.size		__nv_reservedSMEM_offset_0_alias, 0, 64
	.other		__nv_reservedSMEM_offset_0_alias,@"STO_CUDA_RESERVED_SHARED STV_DEFAULT"
__nv_reservedSMEM_offset_0_alias:
	.zero		0
.nv.shared.reserved.0:
	.zero		64
	.weak		__nv_reservedSMEM_allocation_phase
	.type		__nv_reservedSMEM_allocation_phase,@object
	.size		__nv_reservedSMEM_allocation_phase,(.L_0 - __nv_reservedSMEM_allocation_phase)
__nv_reservedSMEM_allocation_phase:
	.zero		1
.L_0:
	.zero		7
	.weak		__nv_reservedSMEM_devtool_atexit_pc
	.type		__nv_reservedSMEM_devtool_atexit_pc,@object
	.size		__nv_reservedSMEM_devtool_atexit_pc,(__nv_reservedSMEM_allocation_mask - __nv_reservedSMEM_devtool_atexit_pc)
__nv_reservedSMEM_devtool_atexit_pc:
	.zero		8
	.weak		__nv_reservedSMEM_allocation_mask
	.type		__nv_reservedSMEM_allocation_mask,@object
	.size		__nv_reservedSMEM_allocation_mask,(.L_2 - __nv_reservedSMEM_allocation_mask)
__nv_reservedSMEM_allocation_mask:
	.zero		4
.L_2:
	.zero		4
	.weak		__nv_reservedSMEM_tmem_allocation_pipeline_mbarrier
	.type		__nv_reservedSMEM_tmem_allocation_pipeline_mbarrier,@object
	.size		__nv_reservedSMEM_tmem_allocation_pipeline_mbarrier,(__nv_reservedSMEM_tmem_allocation_pipeline_mbarrier_parity - __nv_reservedSMEM_tmem_allocation_pipeline_mbarrier)
__nv_reservedSMEM_tmem_allocation_pipeline_mbarrier:
	.zero		8
	.weak		__nv_reservedSMEM_tmem_allocation_pipeline_mbarrier_parity
	.type		__nv_reservedSMEM_tmem_allocation_pipeline_mbarrier_parity,@object
	.size		__nv_reservedSMEM_tmem_allocation_pipeline_mbarrier_parity,(.L_4 - __nv_reservedSMEM_tmem_allocation_pipeline_mbarrier_parity)
__nv_reservedSMEM_tmem_allocation_pipeline_mbarrier_parity:
	.zero		4
.L_4:


//--------------------- .nv.constant0.kernel_cutlass_kernel_flash_attncuteflash_fwd_sm100FlashAttentionForwardSm100_object_at__tensor0000o19211101213_tensor0000o19211101213_tensor0000o19210111213_tensor0000o19211101213_tensor_0 --------------------------
	.section	.nv.constant0.kernel_cutlass_kernel_flash_attncuteflash_fwd_sm100FlashAttentionForwardSm100_object_at__tensor0000o19211101213_tensor0000o19211101213_tensor0000o19210111213_tensor0000o19211101213_tensor_0,"a",@progbits
	.sectionflags	@""
	.align	4
.nv.constant0.kernel_cutlass_kernel_flash_attncuteflash_fwd_sm100FlashAttentionForwardSm100_object_at__tensor0000o19211101213_tensor0000o19211101213_tensor0000o19210111213_tensor0000o19211101213_tensor_0:
	.zero		1580


//--------------------- SYMBOLS --------------------------

	.type		.nv.reservedSmem.offset0,@object
	.size		.nv.reservedSmem.offset0,0x4
	.type		.nv.reservedSmem.cap,@object
	.size		.nv.reservedSmem.cap,0x4
